	.headerflags	@"EF_CUDA_TEXMODE_UNIFIED EF_CUDA_64BIT_ADDRESS EF_CUDA_ACCELERATORS EF_CUDA_SM90 EF_CUDA_VIRTUAL_SM(EF_CUDA_SM90)"
	.elftype	@"ET_EXEC"


//--------------------- .nv.info                  --------------------------
	.section	.nv.info,"",@"SHT_CUDA_INFO"
	.align	4


	//----- nvinfo : EIATTR_REGCOUNT
	.align		4
        /*0000*/ 	.byte	0x04, 0x2f
        /*0002*/ 	.short	(.L_1 - .L_0)
	.align		4
.L_0:
        /*0004*/ 	.word	index@(triton_mm)
        /*0008*/ 	.word	0x00000080


	//----- nvinfo : EIATTR_MIN_STACK_SIZE
	.align		4
.L_1:
        /*000c*/ 	.byte	0x04, 0x12
        /*000e*/ 	.short	(.L_3 - .L_2)
	.align		4
.L_2:
        /*0010*/ 	.word	index@(triton_mm)
        /*0014*/ 	.word	0x00000000


	//----- nvinfo : EIATTR_FRAME_SIZE
	.align		4
.L_3:
        /*0018*/ 	.byte	0x04, 0x11
        /*001a*/ 	.short	(.L_5 - .L_4)
	.align		4
.L_4:
        /*001c*/ 	.word	index@(triton_mm)
        /*0020*/ 	.word	0x00000000


	//----- nvinfo : EIATTR_MIN_STACK_SIZE
	.align		4
.L_5:
        /*0024*/ 	.byte	0x04, 0x12
        /*0026*/ 	.short	(.L_7 - .L_6)
	.align		4
.L_6:
        /*0028*/ 	.word	index@(triton_mm)
        /*002c*/ 	.word	0x00000000
.L_7:


//--------------------- .nv.info.triton_mm        --------------------------
	.section	.nv.info.triton_mm,"",@"SHT_CUDA_INFO"
	.sectionflags	@""
	.align	4


	//----- nvinfo : EIATTR_CUDA_API_VERSION
	.align		4
        /*0000*/ 	.byte	0x04, 0x37
        /*0002*/ 	.short	(.L_9 - .L_8)
.L_8:
        /*0004*/ 	.word	0x0000007c


	//----- nvinfo : EIATTR_KPARAM_INFO
	.align		4
.L_9:
        /*0008*/ 	.byte	0x04, 0x17
        /*000a*/ 	.short	(.L_11 - .L_10)
.L_10:
        /*000c*/ 	.word	0x00000000
        /*0010*/ 	.short	0x0003
        /*0012*/ 	.short	0x0018
        /*0014*/ 	.byte	0x00, 0xf0, 0x11, 0x00


	//----- nvinfo : EIATTR_KPARAM_INFO
	.align		4
.L_11:
        /*0018*/ 	.byte	0x04, 0x17
        /*001a*/ 	.short	(.L_13 - .L_12)
.L_12:
        /*001c*/ 	.word	0x00000000
        /*0020*/ 	.short	0x0002
        /*0022*/ 	.short	0x0010
        /*0024*/ 	.byte	0x00, 0xf0, 0x21, 0x00


	//----- nvinfo : EIATTR_KPARAM_INFO
	.align		4
.L_13:
        /*0028*/ 	.byte	0x04, 0x17
        /*002a*/ 	.short	(.L_15 - .L_14)
.L_14:
        /*002c*/ 	.word	0x00000000
        /*0030*/ 	.short	0x0001
        /*0032*/ 	.short	0x0008
        /*0034*/ 	.byte	0x00, 0xf0, 0x21, 0x00


	//----- nvinfo : EIATTR_KPARAM_INFO
	.align		4
.L_15:
        /*0038*/ 	.byte	0x04, 0x17
        /*003a*/ 	.short	(.L_17 - .L_16)
.L_16:
        /*003c*/ 	.word	0x00000000
        /*0040*/ 	.short	0x0000
        /*0042*/ 	.short	0x0000
        /*0044*/ 	.byte	0x00, 0xf0, 0x21, 0x00


	//----- nvinfo : EIATTR_SPARSE_MMA_MASK
	.align		4
.L_17:
        /*0048*/ 	.byte	0x03, 0x50
        /*004a*/ 	.short	0x0000


	//----- nvinfo : EIATTR_MAXREG_COUNT
	.align		4
        /*004c*/ 	.byte	0x03, 0x1b
        /*004e*/ 	.short	0x00ff


	//----- nvinfo : EIATTR_EXIT_INSTR_OFFSETS
	.align		4
        /*0050*/ 	.byte	0x04, 0x1c
        /*0052*/ 	.short	(.L_19 - .L_18)


	//   ....[0]....
.L_18:
        /*0054*/ 	.word	0x00002ed0


	//   ....[1]....
        /*0058*/ 	.word	0x00002f00


	//----- nvinfo : EIATTR_MAX_THREADS
	.align		4
.L_19:
        /*005c*/ 	.byte	0x04, 0x05
        /*005e*/ 	.short	(.L_21 - .L_20)
.L_20:
        /*0060*/ 	.word	0x00000080
        /*0064*/ 	.word	0x00000001
        /*0068*/ 	.word	0x00000001


	//----- nvinfo : EIATTR_CBANK_PARAM_SIZE
	.align		4
.L_21:
        /*006c*/ 	.byte	0x03, 0x19
        /*006e*/ 	.short	0x001c


	//----- nvinfo : EIATTR_PARAM_CBANK
	.align		4
        /*0070*/ 	.byte	0x04, 0x0a
        /*0072*/ 	.short	(.L_23 - .L_22)
	.align		4
.L_22:
        /*0074*/ 	.word	index@(.nv.constant0.triton_mm)
        /*0078*/ 	.short	0x0210
        /*007a*/ 	.short	0x001c


	//----- nvinfo : EIATTR_SW_WAR
	.align		4
.L_23:
        /*007c*/ 	.byte	0x04, 0x36
        /*007e*/ 	.short	(.L_25 - .L_24)
.L_24:
        /*0080*/ 	.word	0x00000008
.L_25:


//--------------------- .nv.callgraph             --------------------------
	.section	.nv.callgraph,"",@"SHT_CUDA_CALLGRAPH"
	.align	4
	.sectionentsize	8
	.align		4
        /*0000*/ 	.word	0x00000000
	.align		4
        /*0004*/ 	.word	0xffffffff
	.align		4
        /*0008*/ 	.word	0x00000000
	.align		4
        /*000c*/ 	.word	0xfffffffe
	.align		4
        /*0010*/ 	.word	0x00000000
	.align		4
        /*0014*/ 	.word	0xfffffffd
	.align		4
        /*0018*/ 	.word	0x00000000
	.align		4
        /*001c*/ 	.word	0xfffffffc


//--------------------- .text.triton_mm           --------------------------
	.section	.text.triton_mm,"ax",@progbits
	.sectionflags	@"SHF_BARRIERS=1"
	.align	128
        .global         triton_mm
        .type           triton_mm,@function
        .size           triton_mm,(.L_x_3 - triton_mm)
        .other          triton_mm,@"STO_CUDA_ENTRY STV_DEFAULT"
triton_mm:
.text.triton_mm:
[----:B------:R-:W1:Y:S01]  /*0000*/  LDC R1, c[0x0][0x28] ;  /* 0x00000a00ff017b82 */ /* 0x000e620000000800 */
[----:B------:R-:W2:Y:S01]  /*0010*/  S2R R99, SR_CTAID.X ;  /* 0x0000000000637919 */ /* 0x000ea20000002500 */
[----:B------:R-:W-:-:S06]  /*0020*/  IMAD.MOV.U32 R3, RZ, RZ, -0x8 ;  /* 0xfffffff8ff037424 */ /* 0x000fcc00078e00ff */
[----:B------:R-:W3:Y:S01]  /*0030*/  S2UR UR12, SR_CgaCtaId ;  /* 0x00000000000c79c3 */ /* 0x000ee20000008800 */
[----:B------:R-:W-:Y:S01]  /*0040*/  UMOV UR4, 0x400 ;  /* 0x0000040000047882 */ /* 0x000fe20000000000 */
[----:B------:R-:W4:Y:S01]  /*0050*/  S2R R97, SR_TID.X ;  /* 0x0000000000617919 */ /* 0x000f220000002100 */
[----:B------:R-:W-:-:S05]  /*0060*/  ULDC.64 UR14, c[0x0][0x208] ;  /* 0x00008200000e7ab9 */ /* 0x000fca0000000a00 */
[----:B------:R-:W5:Y:S08]  /*0070*/  LDC.64 R70, c[0x0][0x210] ;  /* 0x00008400ff467b82 */ /* 0x000f700000000a00 */
[----:B------:R-:W5:Y:S01]  /*0080*/  LDC.64 R68, c[0x0][0x218] ;  /* 0x00008600ff447b82 */ /* 0x000f620000000a00 */
[----:B---3--:R-:W-:Y:S01]  /*0090*/  UPRMT UR12, UR12, 0x654, UR4 ;  /* 0x000006540c0c7896 */ /* 0x008fe20008000004 */
[----:B--2---:R-:W-:Y:S01]  /*00a0*/  IMAD.HI R5, R99, 0x2aaaaaab, RZ ;  /* 0x2aaaaaab63057827 */ /* 0x004fe200078e02ff */
[----:B----4-:R-:W-:-:S03]  /*00b0*/  SHF.R.U32.HI R58, RZ, 0x4, R97 ;  /* 0x00000004ff3a7819 */ /* 0x010fc60000011661 */
[----:B------:R-:W-:Y:S01]  /*00c0*/  IMAD.SHL.U32 R56, R97, 0x8, RZ ;  /* 0x0000000861387824 */ /* 0x000fe200078e00ff */
[----:B------:R-:W-:Y:S02]  /*00d0*/  SHF.R.U32.HI R60, RZ, 0x1f, R5 ;  /* 0x0000001fff3c7819 */ /* 0x000fe40000011605 */
[----:B------:R-:W-:Y:S02]  /*00e0*/  SGXT.U32 R58, R58, 0x3 ;  /* 0x000000033a3a781a */ /* 0x000fe40000000000 */
[----:B------:R-:W-:Y:S02]  /*00f0*/  LEA.HI.SX32 R60, R5, R60, 0x1b ;  /* 0x0000003c053c7211 */ /* 0x000fe400078fdaff */
[C---:B------:R-:W-:Y:S01]  /*0100*/  LOP3.LUT R5, R58.reuse, 0x58, RZ, 0xfc, !PT ;  /* 0x000000583a057812 */ /* 0x040fe200078efcff */
[C---:B------:R-:W-:Y:S01]  /*0110*/  IMAD.SHL.U32 R119, R58.reuse, 0x80, RZ ;  /* 0x000000803a777824 */ /* 0x040fe200078e00ff */
[----:B------:R-:W-:Y:S01]  /*0120*/  LOP3.LUT R15, R58, 0x8, RZ, 0xfc, !PT ;  /* 0x000000083a0f7812 */ /* 0x000fe200078efcff */
[----:B------:R-:W-:Y:S01]  /*0130*/  IMAD R3, R60, R3, 0x1 ;  /* 0x000000013c037424 */ /* 0x000fe200078e0203 */
[----:B------:R-:W-:Y:S01]  /*0140*/  LOP3.LUT R117, R58, 0x10, RZ, 0xfc, !PT ;  /* 0x000000103a757812 */ /* 0x000fe200078efcff */
[----:B------:R-:W-:Y:S01]  /*0150*/  IMAD R2, R60, -0xc0, R99 ;  /* 0xffffff403c027824 */ /* 0x000fe200078e0263 */
[----:B------:R-:W-:Y:S01]  /*0160*/  LOP3.LUT R13, R58, 0x18, RZ, 0xfc, !PT ;  /* 0x000000183a0d7812 */ /* 0x000fe200078efcff */
[----:B------:R-:W-:Y:S01]  /*0170*/  IMAD.SHL.U32 R5, R5, 0x80, RZ ;  /* 0x0000008005057824 */ /* 0x000fe200078e00ff */
[----:B------:R-:W-:Y:S01]  /*0180*/  VIMNMX R59, R3, 0x8, PT ;  /* 0x00000008033b7848 */ /* 0x000fe20003fe0100 */
[----:B------:R-:W-:Y:S01]  /*0190*/  IMAD.SHL.U32 R15, R15, 0x80, RZ ;  /* 0x000000800f0f7824 */ /* 0x000fe200078e00ff */
[----:B------:R-:W-:Y:S01]  /*01a0*/  IABS R4, R2 ;  /* 0x0000000200047213 */ /* 0x000fe20000000000 */
[----:B------:R-:W-:Y:S01]  /*01b0*/  IMAD.SHL.U32 R117, R117, 0x80, RZ ;  /* 0x0000008075757824 */ /* 0x000fe200078e00ff */
[-C--:B------:R-:W-:Y:S01]  /*01c0*/  IABS R94, R59.reuse ;  /* 0x0000003b005e7213 */ /* 0x080fe20000000000 */
[----:B------:R-:W-:Y:S01]  /*01d0*/  IMAD.SHL.U32 R13, R13, 0x80, RZ ;  /* 0x000000800d0d7824 */ /* 0x000fe200078e00ff */
[----:B------:R-:W-:-:S02]  /*01e0*/  IABS R0, R59 ;  /* 0x0000003b00007213 */ /* 0x000fc40000000000 */
[----:B------:R-:W2:Y:S01]  /*01f0*/  I2F.RP R3, R94 ;  /* 0x0000005e00037306 */ /* 0x000ea20000209400 */
[-C--:B------:R-:W-:Y:S02]  /*0200*/  LOP3.LUT R2, R2, R59.reuse, RZ, 0x3c, !PT ;  /* 0x0000003b02027212 */ /* 0x080fe400078e3cff */
[----:B------:R-:W-:Y:S01]  /*0210*/  IMAD.MOV R93, RZ, RZ, -R0 ;  /* 0x000000ffff5d7224 */ /* 0x000fe200078e0a00 */
[----:B------:R-:W-:Y:S02]  /*0220*/  LOP3.LUT R57, RZ, R59, RZ, 0x33, !PT ;  /* 0x0000003bff397212 */ /* 0x000fe400078e33ff */
[----:B------:R-:W-:Y:S02]  /*0230*/  ISETP.GE.AND P0, PT, R2, RZ, PT ;  /* 0x000000ff0200720c */ /* 0x000fe40003f06270 */
[C---:B------:R-:W-:Y:S02]  /*0240*/  LOP3.LUT R115, R58.reuse, 0x20, RZ, 0xfc, !PT ;  /* 0x000000203a737812 */ /* 0x040fe400078efcff */
[----:B------:R-:W-:-:S02]  /*0250*/  LOP3.LUT R11, R58, 0x28, RZ, 0xfc, !PT ;  /* 0x000000283a0b7812 */ /* 0x000fc400078efcff */
[C---:B------:R-:W-:Y:S01]  /*0260*/  LOP3.LUT R113, R58.reuse, 0x30, RZ, 0xfc, !PT ;  /* 0x000000303a717812 */ /* 0x040fe200078efcff */
[----:B------:R-:W-:Y:S01]  /*0270*/  IMAD.SHL.U32 R115, R115, 0x80, RZ ;  /* 0x0000008073737824 */ /* 0x000fe200078e00ff */
[C---:B------:R-:W-:Y:S01]  /*0280*/  LOP3.LUT R9, R58.reuse, 0x38, RZ, 0xfc, !PT ;  /* 0x000000383a097812 */ /* 0x040fe200078efcff */
[----:B--2---:R-:W2:Y:S01]  /*0290*/  MUFU.RCP R6, R3 ;  /* 0x0000000300067308 */ /* 0x004ea20000001000 */
[C---:B------:R-:W-:Y:S01]  /*02a0*/  LOP3.LUT R111, R58.reuse, 0x40, RZ, 0xfc, !PT ;  /* 0x000000403a6f7812 */ /* 0x040fe200078efcff */
[----:B------:R-:W-:Y:S01]  /*02b0*/  IMAD.SHL.U32 R11, R11, 0x80, RZ ;  /* 0x000000800b0b7824 */ /* 0x000fe200078e00ff */
[C---:B------:R-:W-:Y:S01]  /*02c0*/  LOP3.LUT R109, R58.reuse, 0x50, RZ, 0xfc, !PT ;  /* 0x000000503a6d7812 */ /* 0x040fe200078efcff */
[----:B------:R-:W-:Y:S01]  /*02d0*/  IMAD.SHL.U32 R113, R113, 0x80, RZ ;  /* 0x0000008071717824 */ /* 0x000fe200078e00ff */
[C---:B------:R-:W-:Y:S01]  /*02e0*/  LOP3.LUT R107, R58.reuse, 0x60, RZ, 0xfc, !PT ;  /* 0x000000603a6b7812 */ /* 0x040fe200078efcff */
[----:B------:R-:W-:Y:S01]  /*02f0*/  IMAD.SHL.U32 R9, R9, 0x80, RZ ;  /* 0x0000008009097824 */ /* 0x000fe200078e00ff */
[C---:B------:R-:W-:Y:S01]  /*0300*/  LOP3.LUT R105, R58.reuse, 0x70, RZ, 0xfc, !PT ;  /* 0x000000703a697812 */ /* 0x040fe200078efcff */
[----:B------:R-:W-:Y:S01]  /*0310*/  IMAD.SHL.U32 R111, R111, 0x80, RZ ;  /* 0x000000806f6f7824 */ /* 0x000fe200078e00ff */
[----:B------:R-:W-:Y:S01]  /*0320*/  LOP3.LUT R103, R58, 0x78, RZ, 0xfc, !PT ;  /* 0x000000783a677812 */ /* 0x000fe200078efcff */
[----:B------:R-:W-:Y:S01]  /*0330*/  IMAD.SHL.U32 R109, R109, 0x80, RZ ;  /* 0x000000806d6d7824 */ /* 0x000fe200078e00ff */
[----:B------:R-:W-:Y:S01]  /*0340*/  LOP3.LUT R56, R56, 0x78, RZ, 0xc0, !PT ;  /* 0x0000007838387812 */ /* 0x000fe200078ec0ff */
[----:B------:R-:W-:Y:S01]  /*0350*/  IMAD.SHL.U32 R107, R107, 0x80, RZ ;  /* 0x000000806b6b7824 */ /* 0x000fe200078e00ff */
[--C-:B------:R-:W-:Y:S01]  /*0360*/  SHF.R.U32.HI R104, RZ, 0x4, R97.reuse ;  /* 0x00000004ff687819 */ /* 0x100fe20000011661 */
[----:B------:R-:W-:Y:S01]  /*0370*/  IMAD.SHL.U32 R105, R105, 0x80, RZ ;  /* 0x0000008069697824 */ /* 0x000fe200078e00ff */
[----:B------:R-:W-:Y:S01]  /*0380*/  SHF.R.U32.HI R101, RZ, 0x5, R97 ;  /* 0x00000005ff657819 */ /* 0x000fe20000011661 */
[----:B--2---:R-:W-:Y:S01]  /*0390*/  VIADD R6, R6, 0xffffffe ;  /* 0x0ffffffe06067836 */ /* 0x004fe20000000000 */
[----:B------:R-:W-:Y:S01]  /*03a0*/  SGXT.U32 R104, R104, 0x1 ;  /* 0x000000016868781a */ /* 0x000fe20000000000 */
[----:B------:R-:W-:Y:S01]  /*03b0*/  IMAD.SHL.U32 R103, R103, 0x80, RZ ;  /* 0x0000008067677824 */ /* 0x000fe200078e00ff */
[----:B------:R-:W-:Y:S01]  /*03c0*/  SGXT.U32 R101, R101, 0x2 ;  /* 0x000000026565781a */ /* 0x000fe20000000000 */
[----:B------:R-:W2:Y:S01]  /*03d0*/  F2I.FTZ.U32.TRUNC.NTZ R7, R6 ;  /* 0x0000000600077305 */ /* 0x000ea2000021f000 */
[----:B-1---5:R-:W-:Y:S01]  /*03e0*/  IMAD.WIDE.U32 R90, R56, 0x2, R70 ;  /* 0x00000002385a7825 */ /* 0x022fe200078e0046 */
[----:B------:R-:W-:-:S03]  /*03f0*/  LOP3.LUT R120, R97, 0x1f, RZ, 0xc0, !PT ;  /* 0x0000001f61787812 */ /* 0x000fc600078ec0ff */
[----:B------:R-:W-:Y:S02]  /*0400*/  IMAD.SHL.U32 R100, R101, 0x8, RZ ;  /* 0x0000000865647824 */ /* 0x000fe400078e00ff */
[----:B--2---:R-:W-:Y:S02]  /*0410*/  IMAD.MOV R121, RZ, RZ, -R7 ;  /* 0x000000ffff797224 */ /* 0x004fe400078e0a07 */
[----:B------:R-:W-:Y:S02]  /*0420*/  IMAD.MOV.U32 R6, RZ, RZ, RZ ;  /* 0x000000ffff067224 */ /* 0x000fe400078e00ff */
[----:B------:R-:W-:-:S04]  /*0430*/  IMAD R121, R121, R94, RZ ;  /* 0x0000005e79797224 */ /* 0x000fc800078e02ff */
[----:B------:R-:W-:Y:S01]  /*0440*/  IMAD.HI.U32 R121, R7, R121, R6 ;  /* 0x0000007907797227 */ /* 0x000fe200078e0006 */
[----:B------:R-:W-:Y:S02]  /*0450*/  LOP3.LUT R6, R58, 0xf, R97, 0x78, !PT ;  /* 0x0000000f3a067812 */ /* 0x000fe400078e7861 */
[----:B------:R-:W-:-:S03]  /*0460*/  LOP3.LUT R7, R58, 0x48, RZ, 0xfc, !PT ;  /* 0x000000483a077812 */ /* 0x000fc600078efcff */
[----:B------:R-:W-:-:S04]  /*0470*/  IMAD.HI.U32 R0, R121, R4, RZ ;  /* 0x0000000479007227 */ /* 0x000fc800078e00ff */
[----:B------:R-:W-:Y:S02]  /*0480*/  IMAD R3, R0, R93, R4 ;  /* 0x0000005d00037224 */ /* 0x000fe400078e0204 */
[----:B------:R-:W-:Y:S02]  /*0490*/  IMAD.SHL.U32 R6, R6, 0x8, RZ ;  /* 0x0000000806067824 */ /* 0x000fe400078e00ff */
[----:B------:R-:W-:Y:S01]  /*04a0*/  IMAD.SHL.U32 R7, R7, 0x80, RZ ;  /* 0x0000008007077824 */ /* 0x000fe200078e00ff */
[----:B------:R-:W-:Y:S02]  /*04b0*/  ISETP.GT.U32.AND P1, PT, R94, R3, PT ;  /* 0x000000035e00720c */ /* 0x000fe40003f24070 */
[----:B------:R-:W-:Y:S02]  /*04c0*/  LOP3.LUT R108, R5, R6, RZ, 0xfc, !PT ;  /* 0x00000006056c7212 */ /* 0x000fe400078efcff */
[----:B------:R-:W1:Y:S01]  /*04d0*/  LDC R5, c[0x0][0x228] ;  /* 0x00008a00ff057b82 */ /* 0x000e620000000800 */
[----:B------:R-:W-:-:S02]  /*04e0*/  LOP3.LUT R119, R6, R119, RZ, 0xfc, !PT ;  /* 0x0000007706777212 */ /* 0x000fc400078efcff */
[-C--:B------:R-:W-:Y:S01]  /*04f0*/  LOP3.LUT R118, R15, R6.reuse, RZ, 0xfc, !PT ;  /* 0x000000060f767212 */ /* 0x080fe200078efcff */
[----:B------:R-:W-:Y:S01]  /*0500*/  IMAD.SHL.U32 R108, R108, 0x2, RZ ;  /* 0x000000026c6c7824 */ /* 0x000fe200078e00ff */
[-C--:B------:R-:W-:Y:S01]  /*0510*/  LOP3.LUT R117, R117, R6.reuse, RZ, 0xfc, !PT ;  /* 0x0000000675757212 */ /* 0x080fe200078efcff */
[----:B------:R-:W-:Y:S01]  /*0520*/  IMAD.SHL.U32 R119, R119, 0x2, RZ ;  /* 0x0000000277777824 */ /* 0x000fe200078e00ff */
[-C--:B------:R-:W-:Y:S01]  /*0530*/  LOP3.LUT R116, R13, R6.reuse, RZ, 0xfc, !PT ;  /* 0x000000060d747212 */ /* 0x080fe200078efcff */
[----:B------:R-:W-:Y:S01]  /*0540*/  IMAD.SHL.U32 R118, R118, 0x2, RZ ;  /* 0x0000000276767824 */ /* 0x000fe200078e00ff */
[-C--:B------:R-:W-:Y:S01]  /*0550*/  LOP3.LUT R115, R115, R6.reuse, RZ, 0xfc, !PT ;  /* 0x0000000673737212 */ /* 0x080fe200078efcff */
[----:B------:R-:W-:Y:S01]  /*0560*/  @!P1 IMAD.IADD R3, R3, 0x1, -R94 ;  /* 0x0000000103039824 */ /* 0x000fe200078e0a5e */
[----:B------:R-:W-:Y:S01]  /*0570*/  LOP3.LUT R114, R11, R6, RZ, 0xfc, !PT ;  /* 0x000000060b727212 */ /* 0x000fe200078efcff */
[----:B------:R-:W-:Y:S01]  /*0580*/  @!P1 VIADD R0, R0, 0x1 ;  /* 0x0000000100009836 */ /* 0x000fe20000000000 */
[----:B------:R-:W-:Y:S01]  /*0590*/  ISETP.NE.AND P1, PT, R59, RZ, PT ;  /* 0x000000ff3b00720c */ /* 0x000fe20003f25270 */
[----:B------:R-:W-:Y:S01]  /*05a0*/  VIADD R17, R119, UR12 ;  /* 0x0000000c77117c36 */ /* 0x000fe20008000000 */
[----:B------:R-:W-:Y:S01]  /*05b0*/  ISETP.GE.U32.AND P2, PT, R3, R94, PT ;  /* 0x0000005e0300720c */ /* 0x000fe20003f46070 */
[----:B------:R-:W-:Y:S01]  /*05c0*/  IMAD.SHL.U32 R117, R117, 0x2, RZ ;  /* 0x0000000275757824 */ /* 0x000fe200078e00ff */
[----:B------:R-:W-:Y:S01]  /*05d0*/  LOP3.LUT R3, R58, 0x68, RZ, 0xfc, !PT ;  /* 0x000000683a037812 */ /* 0x000fe200078efcff */
[----:B------:R-:W-:Y:S01]  /*05e0*/  IMAD.SHL.U32 R116, R116, 0x2, RZ ;  /* 0x0000000274747824 */ /* 0x000fe200078e00ff */
[-C--:B------:R-:W-:Y:S01]  /*05f0*/  LOP3.LUT R113, R113, R6.reuse, RZ, 0xfc, !PT ;  /* 0x0000000671717212 */ /* 0x080fe200078efcff */
        /* <DEDUP_REMOVED lines=8> */
[----:B------:R-:W-:Y:S01]  /*0680*/  @P2 VIADD R0, R0, 0x1 ;  /* 0x0000000100002836 */ /* 0x000fe20000000000 */
[-C--:B------:R-:W-:Y:S01]  /*0690*/  LOP3.LUT R107, R107, R6.reuse, RZ, 0xfc, !PT ;  /* 0x000000066b6b7212 */ /* 0x080fe200078efcff */
[----:B------:R-:W-:Y:S01]  /*06a0*/  VIADD R15, R117, UR12 ;  /* 0x0000000c750f7c36 */ /* 0x000fe20008000000 */
[-C--:B------:R-:W-:Y:S01]  /*06b0*/  LOP3.LUT R106, R3, R6.reuse, RZ, 0xfc, !PT ;  /* 0x00000006036a7212 */ /* 0x080fe200078efcff */
[----:B------:R-:W-:Y:S01]  /*06c0*/  @!P0 IMAD.MOV R0, RZ, RZ, -R0 ;  /* 0x000000ffff008224 */ /* 0x000fe200078e0a00 */
[-C--:B------:R-:W-:Y:S01]  /*06d0*/  LOP3.LUT R105, R105, R6.reuse, RZ, 0xfc, !PT ;  /* 0x0000000669697212 */ /* 0x080fe200078efcff */
[----:B------:R-:W-:Y:S01]  /*06e0*/  IMAD.SHL.U32 R112, R112, 0x2, RZ ;  /* 0x0000000270707824 */ /* 0x000fe200078e00ff */
[----:B------:R-:W-:Y:S01]  /*06f0*/  LOP3.LUT R103, R103, R6, RZ, 0xfc, !PT ;  /* 0x0000000667677212 */ /* 0x000fe200078efcff */
[----:B------:R-:W-:Y:S01]  /*0700*/  IMAD.SHL.U32 R111, R111, 0x2, RZ ;  /* 0x000000026f6f7824 */ /* 0x000fe200078e00ff */
[----:B------:R-:W-:Y:S01]  /*0710*/  SEL R55, R57, R0, !P1 ;  /* 0x0000000039377207 */ /* 0x000fe20004800000 */
[----:B------:R-:W-:-:S02]  /*0720*/  VIADD R13, R115, UR12 ;  /* 0x0000000c730d7c36 */ /* 0x000fc40008000000 */
[----:B------:R-:W-:Y:S02]  /*0730*/  IMAD.SHL.U32 R110, R110, 0x2, RZ ;  /* 0x000000026e6e7824 */ /* 0x000fe400078e00ff */
[----:B------:R-:W-:Y:S02]  /*0740*/  IMAD.SHL.U32 R55, R55, 0x80, RZ ;  /* 0x0000008037377824 */ /* 0x000fe400078e00ff */
[----:B------:R-:W-:Y:S02]  /*0750*/  IMAD.SHL.U32 R109, R109, 0x2, RZ ;  /* 0x000000026d6d7824 */ /* 0x000fe400078e00ff */
[----:B------:R-:W-:Y:S01]  /*0760*/  VIADD R11, R113, UR12 ;  /* 0x0000000c710b7c36 */ /* 0x000fe20008000000 */
[----:B------:R-:W-:Y:S01]  /*0770*/  LOP3.LUT R28, R55, 0x68, R58, 0xfe, !PT ;  /* 0x00000068371c7812 */ /* 0x000fe200078efe3a */
[----:B------:R-:W-:Y:S01]  /*0780*/  IMAD.SHL.U32 R107, R107, 0x2, RZ ;  /* 0x000000026b6b7824 */ /* 0x000fe200078e00ff */
[----:B------:R-:W-:Y:S01]  /*0790*/  LOP3.LUT R20, R55, 0x78, R58, 0xfe, !PT ;  /* 0x0000007837147812 */ /* 0x000fe200078efe3a */
[----:B------:R-:W-:Y:S01]  /*07a0*/  VIADD R9, R111, UR12 ;  /* 0x0000000c6f097c36 */ /* 0x000fe20008000000 */
[----:B------:R-:W-:Y:S01]  /*07b0*/  LOP3.LUT R30, R55, 0x70, R58, 0xfe, !PT ;  /* 0x00000070371e7812 */ /* 0x000fe200078efe3a */
[----:B------:R-:W-:Y:S01]  /*07c0*/  IMAD.HI R0, R28, 0x2aaaaaab, RZ ;  /* 0x2aaaaaab1c007827 */ /* 0x000fe200078e02ff */
[----:B------:R-:W-:-:S02]  /*07d0*/  LOP3.LUT R26, R55, 0x60, R58, 0xfe, !PT ;  /* 0x00000060371a7812 */ /* 0x000fc400078efe3a */
[----:B------:R-:W-:Y:S01]  /*07e0*/  LOP3.LUT R18, R55, 0x48, R58, 0xfe, !PT ;  /* 0x0000004837127812 */ /* 0x000fe200078efe3a */
[----:B------:R-:W-:Y:S01]  /*07f0*/  IMAD.HI R4, R20, 0x2aaaaaab, RZ ;  /* 0x2aaaaaab14047827 */ /* 0x000fe200078e02ff */
[----:B------:R-:W-:Y:S02]  /*0800*/  SHF.R.U32.HI R35, RZ, 0x1f, R0 ;  /* 0x0000001fff237819 */ /* 0x000fe40000011600 */
[----:B------:R-:W-:Y:S01]  /*0810*/  LOP3.LUT R22, R55, 0x50, R58, 0xfe, !PT ;  /* 0x0000005037167812 */ /* 0x000fe200078efe3a */
[----:B------:R-:W-:Y:S01]  /*0820*/  IMAD.HI R2, R30, 0x2aaaaaab, RZ ;  /* 0x2aaaaaab1e027827 */ /* 0x000fe200078e02ff */
[----:B------:R-:W-:Y:S02]  /*0830*/  SHF.R.U32.HI R3, RZ, 0x1f, R4 ;  /* 0x0000001fff037819 */ /* 0x000fe40000011604 */
[----:B------:R-:W-:Y:S01]  /*0840*/  LOP3.LUT R24, R55, 0x58, R58, 0xfe, !PT ;  /* 0x0000005837187812 */ /* 0x000fe200078efe3a */
[----:B------:R-:W-:Y:S01]  /*0850*/  IMAD.HI R6, R26, 0x2aaaaaab, RZ ;  /* 0x2aaaaaab1a067827 */ /* 0x000fe200078e02ff */
[----:B------:R-:W-:-:S02]  /*0860*/  SHF.R.U32.HI R33, RZ, 0x1f, R2 ;  /* 0x0000001fff217819 */ /* 0x000fc40000011602 */
[----:B------:R-:W-:Y:S01]  /*0870*/  LEA.HI R35, R0, R35, RZ, 0x17 ;  /* 0x0000002300237211 */ /* 0x000fe200078fb8ff */
[----:B------:R-:W-:Y:S01]  /*0880*/  IMAD.HI R0, R18, 0x2aaaaaab, RZ ;  /* 0x2aaaaaab12007827 */ /* 0x000fe200078e02ff */
[----:B------:R-:W-:Y:S02]  /*0890*/  LOP3.LUT R16, R55, 0x40, R58, 0xfe, !PT ;  /* 0x0000004037107812 */ /* 0x000fe400078efe3a */
[----:B------:R-:W-:Y:S01]  /*08a0*/  SHF.R.U32.HI R37, RZ, 0x1f, R6 ;  /* 0x0000001fff257819 */ /* 0x000fe20000011606 */
[----:B------:R-:W-:Y:S01]  /*08b0*/  IMAD R35, R35, -0xc00, R28 ;  /* 0xfffff40023237824 */ /* 0x000fe200078e021c */
[----:B------:R-:W-:Y:S01]  /*08c0*/  LEA.HI R3, R4, R3, RZ, 0x17 ;  /* 0x0000000304037211 */ /* 0x000fe200078fb8ff */
[----:B------:R-:W-:Y:S01]  /*08d0*/  IMAD.HI R4, R24, 0x2aaaaaab, RZ ;  /* 0x2aaaaaab18047827 */ /* 0x000fe200078e02ff */
[----:B------:R-:W-:Y:S02]  /*08e0*/  LEA.HI R33, R2, R33, RZ, 0x17 ;  /* 0x0000002102217211 */ /* 0x000fe400078fb8ff */
[----:B------:R-:W-:Y:S01]  /*08f0*/  LEA.HI R37, R6, R37, RZ, 0x17 ;  /* 0x0000002506257211 */ /* 0x000fe200078fb8ff */
[----:B------:R-:W-:Y:S01]  /*0900*/  IMAD.HI R2, R22, 0x2aaaaaab, RZ ;  /* 0x2aaaaaab16027827 */ /* 0x000fe200078e02ff */
[----:B------:R-:W-:-:S02]  /*0910*/  SHF.R.U32.HI R43, RZ, 0x1f, R0 ;  /* 0x0000001fff2b7819 */ /* 0x000fc40000011600 */
[----:B------:R-:W-:Y:S01]  /*0920*/  LOP3.LUT R10, R55, 0x28, R58, 0xfe, !PT ;  /* 0x00000028370a7812 */ /* 0x000fe200078efe3a */
[----:B------:R-:W-:Y:S01]  /*0930*/  IMAD.HI R6, R16, 0x2aaaaaab, RZ ;  /* 0x2aaaaaab10067827 */ /* 0x000fe200078e02ff */
[----:B------:R-:W-:Y:S02]  /*0940*/  SHF.R.U32.HI R41, RZ, 0x1f, R2 ;  /* 0x0000001fff297819 */ /* 0x000fe40000011602 */
[----:B------:R-:W-:Y:S01]  /*0950*/  LOP3.LUT R12, R55, 0x30, R58, 0xfe, !PT ;  /* 0x00000030370c7812 */ /* 0x000fe200078efe3a */
[----:B------:R-:W-:Y:S01]  /*0960*/  IMAD R3, R3, -0xc00, R20 ;  /* 0xfffff40003037824 */ /* 0x000fe200078e0214 */
[----:B-1----:R-:W-:Y:S01]  /*0970*/  SHF.R.U32.HI R20, RZ, 0x1f, R5 ;  /* 0x0000001fff147819 */ /* 0x002fe20000011605 */
[----:B------:R-:W-:Y:S01]  /*0980*/  IMAD R37, R37, -0xc00, R26 ;  /* 0xfffff40025257824 */ /* 0x000fe200078e021a */
[----:B------:R-:W-:Y:S01]  /*0990*/  SHF.R.U32.HI R39, RZ, 0x1f, R4 ;  /* 0x0000001fff277819 */ /* 0x000fe20000011604 */
[----:B------:R-:W-:Y:S01]  /*09a0*/  IMAD R33, R33, -0xc00, R30 ;  /* 0xfffff40021217824 */ /* 0x000fe200078e021e */
[----:B------:R-:W-:Y:S01]  /*09b0*/  LOP3.LUT R14, R55, 0x38, R58, 0xfe, !PT ;  /* 0x00000038370e7812 */ /* 0x000fe200078efe3a */
[----:B------:R-:W-:Y:S01]  /*09c0*/  IMAD.SHL.U32 R37, R37, 0x100, RZ ;  /* 0x0000010025257824 */ /* 0x000fe200078e00ff */
[----:B------:R-:W-:Y:S01]  /*09d0*/  LEA.HI R43, R0, R43, RZ, 0x17 ;  /* 0x0000002b002b7211 */ /* 0x000fe200078fb8ff */
[----:B------:R-:W-:Y:S01]  /*09e0*/  IMAD.HI R0, R10, 0x2aaaaaab, RZ ;  /* 0x2aaaaaab0a007827 */ /* 0x000fe200078e02ff */
[----:B------:R-:W-:-:S02]  /*09f0*/  SHF.R.U32.HI R45, RZ, 0x1f, R6 ;  /* 0x0000001fff2d7819 */ /* 0x000fc40000011606 */
[----:B------:R-:W-:Y:S01]  /*0a00*/  LEA.HI R41, R2, R41, RZ, 0x17 ;  /* 0x0000002902297211 */ /* 0x000fe200078fb8ff */
[----:B------:R-:W-:Y:S01]  /*0a10*/  IMAD.HI R2, R12, 0x2aaaaaab, RZ ;  /* 0x2aaaaaab0c027827 */ /* 0x000fe200078e02ff */
[----:B------:R-:W-:Y:S02]  /*0a20*/  LOP3.LUT R7, R20, R5, RZ, 0xc0, !PT ;  /* 0x0000000514077212 */ /* 0x000fe400078ec0ff */
[----:B------:R-:W-:Y:S01]  /*0a30*/  LEA.HI R39, R4, R39, RZ, 0x17 ;  /* 0x0000002704277211 */ /* 0x000fe200078fb8ff */
[----:B------:R-:W-:Y:S01]  /*0a40*/  IMAD.HI R4, R14, 0x2aaaaaab, RZ ;  /* 0x2aaaaaab0e047827 */ /* 0x000fe200078e02ff */
[----:B------:R-:W-:Y:S02]  /*0a50*/  LEA.HI R45, R6, R45, RZ, 0x17 ;  /* 0x0000002d062d7211 */ /* 0x000fe400078fb8ff */
[----:B------:R-:W-:Y:S01]  /*0a60*/  LOP3.LUT R6, R55, 0x18, R58, 0xfe, !PT ;  /* 0x0000001837067812 */ /* 0x000fe200078efe3a */
[----:B------:R-:W-:Y:S01]  /*0a70*/  IMAD.IADD R5, R20, 0x1, R5 ;  /* 0x0000000114057824 */ /* 0x000fe200078e0205 */
[----:B------:R-:W-:Y:S01]  /*0a80*/  SHF.R.U32.HI R51, RZ, 0x1f, R0 ;  /* 0x0000001fff337819 */ /* 0x000fe20000011600 */
[----:B------:R-:W-:Y:S01]  /*0a90*/  IMAD.MOV R20, RZ, RZ, -R7 ;  /* 0x000000ffff147224 */ /* 0x000fe200078e0a07 */
[----:B------:R-:W-:Y:S01]  /*0aa0*/  SHF.R.U32.HI R49, RZ, 0x1f, R2 ;  /* 0x0000001fff317819 */ /* 0x000fe20000011602 */
[----:B------:R-:W-:Y:S01]  /*0ab0*/  IMAD.HI R38, R6, 0x2aaaaaab, RZ ;  /* 0x2aaaaaab06267827 */ /* 0x000fe200078e02ff */
[----:B------:R-:W-:-:S02]  /*0ac0*/  SHF.R.U32.HI R47, RZ, 0x1f, R4 ;  /* 0x0000001fff2f7819 */ /* 0x000fc40000011604 */
[----:B------:R-:W-:Y:S01]  /*0ad0*/  LEA.HI R51, R0, R51, RZ, 0x17 ;  /* 0x0000003300337211 */ /* 0x000fe200078fb8ff */
[----:B------:R-:W-:Y:S01]  /*0ae0*/  IMAD R45, R45, -0xc00, R16 ;  /* 0xfffff4002d2d7824 */ /* 0x000fe200078e0210 */
[----:B------:R-:W-:Y:S01]  /*0af0*/  LEA.HI R49, R2, R49, RZ, 0x17 ;  /* 0x0000003102317211 */ /* 0x000fe200078fb8ff */
[----:B------:R-:W-:Y:S01]  /*0b00*/  IMAD R43, R43, -0xc00, R18 ;  /* 0xfffff4002b2b7824 */ /* 0x000fe200078e0212 */
[----:B------:R-:W-:Y:S01]  /*0b10*/  LOP3.LUT R0, R55, R58, RZ, 0xfc, !PT ;  /* 0x0000003a37007212 */ /* 0x000fe200078efcff */
[----:B------:R-:W-:Y:S01]  /*0b20*/  IMAD R51, R51, -0xc00, R10 ;  /* 0xfffff40033337824 */ /* 0x000fe200078e020a */
[----:B------:R-:W-:Y:S01]  /*0b30*/  LEA.HI R5, R5, R20, RZ, 0x1f ;  /* 0x0000001405057211 */ /* 0x000fe200078ff8ff */
[----:B------:R-:W-:Y:S01]  /*0b40*/  IMAD R49, R49, -0xc00, R12 ;  /* 0xfffff40031317824 */ /* 0x000fe200078e020c */
[----:B------:R-:W-:Y:S01]  /*0b50*/  LEA.HI R47, R4, R47, RZ, 0x17 ;  /* 0x0000002f042f7211 */ /* 0x000fe200078fb8ff */
[----:B------:R-:W-:Y:S01]  /*0b60*/  IMAD.HI R32, R0, 0x2aaaaaab, RZ ;  /* 0x2aaaaaab00207827 */ /* 0x000fe200078e02ff */
[----:B------:R-:W-:-:S02]  /*0b70*/  LOP3.LUT R2, R55, 0x8, R58, 0xfe, !PT ;  /* 0x0000000837027812 */ /* 0x000fc400078efe3a */
[----:B------:R-:W-:Y:S01]  /*0b80*/  LOP3.LUT R4, R55, 0x10, R58, 0xfe, !PT ;  /* 0x0000001037047812 */ /* 0x000fe200078efe3a */
[----:B------:R-:W-:Y:S01]  /*0b90*/  IMAD.SHL.U32 R123, R5, 0x2, RZ ;  /* 0x00000002057b7824 */ /* 0x000fe200078e00ff */
[----:B------:R-:W-:Y:S01]  /*0ba0*/  LOP3.LUT R8, R55, 0x20, R58, 0xfe, !PT ;  /* 0x0000002037087812 */ /* 0x000fe200078efe3a */
[----:B------:R-:W-:Y:S01]  /*0bb0*/  IMAD.HI R34, R2, 0x2aaaaaab, RZ ;  /* 0x2aaaaaab02227827 */ /* 0x000fe200078e02ff */
[----:B------:R-:W-:Y:S02]  /*0bc0*/  SHF.R.U32.HI R61, RZ, 0x1f, R38 ;  /* 0x0000001fff3d7819 */ /* 0x000fe40000011626 */
[----:B------:R-:W-:Y:S01]  /*0bd0*/  SHF.R.U32.HI R67, RZ, 0x1f, R32 ;  /* 0x0000001fff437819 */ /* 0x000fe20000011620 */
[----:B------:R-:W-:Y:S01]  /*0be0*/  IMAD.HI R36, R4, 0x2aaaaaab, RZ ;  /* 0x2aaaaaab04247827 */ /* 0x000fe200078e02ff */
[----:B------:R-:W-:Y:S02]  /*0bf0*/  LEA.HI R61, R38, R61, RZ, 0x17 ;  /* 0x0000003d263d7211 */ /* 0x000fe400078fb8ff */
[----:B------:R-:W-:Y:S01]  /*0c00*/  ISETP.GE.AND P2, PT, R56, R123, PT ;  /* 0x0000007b3800720c */ /* 0x000fe20003f46270 */
[----:B------:R-:W-:Y:S01]  /*0c10*/  IMAD.HI R40, R8, 0x2aaaaaab, RZ ;  /* 0x2aaaaaab08287827 */ /* 0x000fe200078e02ff */
[----:B------:R-:W-:-:S02]  /*0c20*/  SHF.R.U32.HI R65, RZ, 0x1f, R34 ;  /* 0x0000001fff417819 */ /* 0x000fc40000011622 */
[----:B------:R-:W-:Y:S01]  /*0c30*/  SHF.R.U32.HI R63, RZ, 0x1f, R36 ;  /* 0x0000001fff3f7819 */ /* 0x000fe20000011624 */
[----:B------:R-:W-:Y:S01]  /*0c40*/  IMAD R61, R61, -0xc00, R6 ;  /* 0xfffff4003d3d7824 */ /* 0x000fe200078e0206 */
[----:B------:R-:W-:Y:S01]  /*0c50*/  SHF.R.U32.HI R53, RZ, 0x1f, R40 ;  /* 0x0000001fff357819 */ /* 0x000fe20000011628 */
[----:B------:R-:W-:Y:S01]  /*0c60*/  IMAD R47, R47, -0xc00, R14 ;  /* 0xfffff4002f2f7824 */ /* 0x000fe200078e020e */
[----:B------:R-:W-:Y:S01]  /*0c70*/  LEA.HI R67, R32, R67, RZ, 0x17 ;  /* 0x0000004320437211 */ /* 0x000fe200078fb8ff */
[----:B------:R-:W-:Y:S01]  /*0c80*/  IMAD.SHL.U32 R61, R61, 0x100, RZ ;  /* 0x000001003d3d7824 */ /* 0x000fe200078e00ff */
[C---:B------:R-:W-:Y:S01]  /*0c90*/  ISETP.GT.AND P5, PT, R123.reuse, RZ, PT ;  /* 0x000000ff7b00720c */ /* 0x040fe20003fa4270 */
[----:B------:R-:W-:Y:S01]  /*0ca0*/  VIADD R7, R123, 0xffffff80 ;  /* 0xffffff807b077836 */ /* 0x000fe20000000000 */
[----:B------:R-:W-:Y:S01]  /*0cb0*/  SEL R6, RZ, 0x10, P2 ;  /* 0x00000010ff067807 */ /* 0x000fe20001000000 */
[----:B------:R-:W-:Y:S01]  /*0cc0*/  IMAD R67, R67, -0xc00, R0 ;  /* 0xfffff40043437824 */ /* 0x000fe200078e0200 */
[----:B------:R-:W-:Y:S01]  /*0cd0*/  LEA.HI R65, R34, R65, RZ, 0x17 ;  /* 0x0000004122417211 */ /* 0x000fe200078fb8ff */
[----:B------:R-:W-:Y:S01]  /*0ce0*/  VIADD R5, R123, 0xffffff00 ;  /* 0xffffff007b057836 */ /* 0x000fe20000000000 */
[----:B------:R-:W-:Y:S01]  /*0cf0*/  LEA.HI R63, R36, R63, RZ, 0x17 ;  /* 0x0000003f243f7211 */ /* 0x000fe200078fb8ff */
[----:B------:R-:W-:Y:S01]  /*0d00*/  IMAD.SHL.U32 R67, R67, 0x100, RZ ;  /* 0x0000010043437824 */ /* 0x000fe200078e00ff */
[----:B------:R-:W-:Y:S01]  /*0d10*/  LEA.HI R53, R40, R53, RZ, 0x17 ;  /* 0x0000003528357211 */ /* 0x000fe200078fb8ff */
[----:B------:R-:W-:Y:S01]  /*0d20*/  IMAD R65, R65, -0xc00, R2 ;  /* 0xfffff40041417824 */ /* 0x000fe200078e0202 */
[----:B------:R-:W-:Y:S01]  /*0d30*/  SEL R6, R6, RZ, P5 ;  /* 0x000000ff06067207 */ /* 0x000fe20002800000 */
[----:B------:R-:W-:Y:S01]  /*0d40*/  IMAD R63, R63, -0xc00, R4 ;  /* 0xfffff4003f3f7824 */ /* 0x000fe200078e0204 */
[-C--:B------:R-:W-:Y:S01]  /*0d50*/  LOP3.LUT R89, R67, R56.reuse, RZ, 0xfc, !PT ;  /* 0x0000003843597212 */ /* 0x080fe200078efcff */
[----:B------:R-:W-:Y:S01]  /*0d60*/  IMAD R53, R53, -0xc00, R8 ;  /* 0xfffff40035357824 */ /* 0x000fe200078e0208 */
[----:B------:R-:W-:Y:S01]  /*0d70*/  ISETP.NE.U32.AND P2, PT, R6, RZ, PT ;  /* 0x000000ff0600720c */ /* 0x000fe20003f45070 */
[----:B------:R-:W-:Y:S01]  /*0d80*/  IMAD.SHL.U32 R65, R65, 0x100, RZ ;  /* 0x0000010041417824 */ /* 0x000fe200078e00ff */
[-C--:B------:R-:W-:Y:S01]  /*0d90*/  LOP3.LUT R83, R61, R56.reuse, RZ, 0xfc, !PT ;  /* 0x000000383d537212 */ /* 0x080fe200078efcff */
[----:B------:R-:W-:Y:S01]  /*0da0*/  IMAD.SHL.U32 R63, R63, 0x100, RZ ;  /* 0x000001003f3f7824 */ /* 0x000fe200078e00ff */
[C---:B------:R-:W-:Y:S01]  /*0db0*/  ISETP.GE.AND P1, PT, R56.reuse, R7, PT ;  /* 0x000000073800720c */ /* 0x040fe20003f26270 */
[----:B------:R-:W-:Y:S01]  /*0dc0*/  IMAD.SHL.U32 R53, R53, 0x100, RZ ;  /* 0x0000010035357824 */ /* 0x000fe200078e00ff */
[-C--:B------:R-:W-:Y:S01]  /*0dd0*/  LOP3.LUT R87, R65, R56.reuse, RZ, 0xfc, !PT ;  /* 0x0000003841577212 */ /* 0x080fe200078efcff */
[----:B------:R-:W-:Y:S01]  /*0de0*/  IMAD.SHL.U32 R51, R51, 0x100, RZ ;  /* 0x0000010033337824 */ /* 0x000fe200078e00ff */
[-C--:B------:R-:W-:Y:S01]  /*0df0*/  LOP3.LUT R85, R63, R56.reuse, RZ, 0xfc, !PT ;  /* 0x000000383f557212 */ /* 0x080fe200078efcff */
[----:B------:R-:W-:Y:S01]  /*0e00*/  IMAD R41, R41, -0xc00, R22 ;  /* 0xfffff40029297824 */ /* 0x000fe200078e0216 */
[-C--:B------:R-:W-:Y:S01]  /*0e10*/  LOP3.LUT R81, R53, R56.reuse, RZ, 0xfc, !PT ;  /* 0x0000003835517212 */ /* 0x080fe200078efcff */
[----:B------:R-:W-:Y:S01]  /*0e20*/  IMAD.SHL.U32 R49, R49, 0x100, RZ ;  /* 0x0000010031317824 */ /* 0x000fe200078e00ff */
[----:B------:R-:W-:Y:S01]  /*0e30*/  ISETP.GE.AND P0, PT, R56, R5, PT ;  /* 0x000000053800720c */ /* 0x000fe20003f06270 */
[----:B------:R-:W-:Y:S01]  /*0e40*/  IMAD R39, R39, -0xc00, R24 ;  /* 0xfffff40027277824 */ /* 0x000fe200078e0218 */
[-C--:B------:R-:W-:Y:S01]  /*0e50*/  LOP3.LUT R79, R51, R56.reuse, RZ, 0xfc, !PT ;  /* 0x00000038334f7212 */ /* 0x080fe200078efcff */
[----:B------:R-:W-:Y:S01]  /*0e60*/  IMAD.SHL.U32 R47, R47, 0x100, RZ ;  /* 0x000001002f2f7824 */ /* 0x000fe200078e00ff */
[-C--:B------:R-:W-:Y:S01]  /*0e70*/  LOP3.LUT R77, R49, R56.reuse, RZ, 0xfc, !PT ;  /* 0x00000038314d7212 */ /* 0x080fe200078efcff */
[----:B------:R-:W-:Y:S01]  /*0e80*/  VIADD R16, R118, UR12 ;  /* 0x0000000c76107c36 */ /* 0x000fe20008000000 */
[----:B------:R-:W-:Y:S01]  /*0e90*/  @!PT LDS RZ, [RZ] ;  /* 0x00000000fffff984 */ /* 0x000fe20000000800 */
[----:B------:R-:W-:Y:S01]  /*0ea0*/  @!PT LDS RZ, [RZ] ;  /* 0x00000000fffff984 */ /* 0x000fe20000000800 */
[----:B------:R-:W-:Y:S01]  /*0eb0*/  @!PT LDS RZ, [RZ] ;  /* 0x00000000fffff984 */ /* 0x000fe20000000800 */
[----:B------:R-:W-:Y:S01]  /*0ec0*/  LDGSTS.E.BYPASS.LTC128B.128 [R17], desc[UR14][R90.64], P2 ;  /* 0x000000005a117fae */ /* 0x000fe20009101d4e */
[----:B------:R-:W-:Y:S01]  /*0ed0*/  IMAD.SHL.U32 R45, R45, 0x100, RZ ;  /* 0x000001002d2d7824 */ /* 0x000fe200078e00ff */
[-C--:B------:R-:W-:Y:S01]  /*0ee0*/  LOP3.LUT R75, R47, R56.reuse, RZ, 0xfc, !PT ;  /* 0x000000382f4b7212 */ /* 0x080fe200078efcff */
[----:B------:R-:W-:Y:S01]  /*0ef0*/  IMAD.SHL.U32 R43, R43, 0x100, RZ ;  /* 0x000001002b2b7824 */ /* 0x000fe200078e00ff */
[----:B------:R-:W-:Y:S01]  /*0f00*/  ISETP.GT.AND P4, PT, R123, 0x80, PT ;  /* 0x000000807b00780c */ /* 0x000fe20003f84270 */
[----:B------:R-:W-:Y:S01]  /*0f10*/  IMAD.SHL.U32 R41, R41, 0x100, RZ ;  /* 0x0000010029297824 */ /* 0x000fe200078e00ff */
[----:B------:R-:W-:Y:S01]  /*0f20*/  SEL R5, RZ, 0x10, P1 ;  /* 0x00000010ff057807 */ /* 0x000fe20000800000 */
[----:B------:R-:W-:Y:S01]  /*0f30*/  IMAD.WIDE R88, R89, 0x2, R68 ;  /* 0x0000000259587825 */ /* 0x000fe200078e0244 */
[----:B------:R-:W-:Y:S01]  /*0f40*/  LDGSTS.E.BYPASS.LTC128B.128 [R16], desc[UR14][R90.64], P2 ;  /* 0x000000005a107fae */ /* 0x000fe20009101d4e */
[----:B------:R-:W-:-:S02]  /*0f50*/  LOP3.LUT R73, R45, R56, RZ, 0xfc, !PT ;  /* 0x000000382d497212 */ /* 0x000fc400078efcff */
[----:B------:R-:W-:Y:S01]  /*0f60*/  IMAD.SHL.U32 R39, R39, 0x100, RZ ;  /* 0x0000010027277824 */ /* 0x000fe200078e00ff */
[----:B------:R-:W-:Y:S01]  /*0f70*/  ISETP.GT.AND P3, PT, R123, 0x100, PT ;  /* 0x000001007b00780c */ /* 0x000fe20003f64270 */
[--C-:B------:R-:W-:Y:S01]  /*0f80*/  IMAD.WIDE R86, R87, 0x2, R68.reuse ;  /* 0x0000000257567825 */ /* 0x100fe200078e0244 */
[----:B------:R-:W-:Y:S01]  /*0f90*/  SEL R4, RZ, 0x10, P0 ;  /* 0x00000010ff047807 */ /* 0x000fe20000000000 */
[----:B------:R-:W0:Y:S01]  /*0fa0*/  LDGDEPBAR ;  /* 0x00000000000079af */ /* 0x000e220000000000 */
[-C--:B------:R-:W-:Y:S01]  /*0fb0*/  LOP3.LUT R31, R43, R56.reuse, RZ, 0xfc, !PT ;  /* 0x000000382b1f7212 */ /* 0x080fe200078efcff */
[--C-:B------:R-:W-:Y:S01]  /*0fc0*/  IMAD.WIDE R84, R85, 0x2, R68.reuse ;  /* 0x0000000255547825 */ /* 0x100fe200078e0244 */
[-C--:B------:R-:W-:Y:S01]  /*0fd0*/  LOP3.LUT R29, R41, R56.reuse, RZ, 0xfc, !PT ;  /* 0x00000038291d7212 */ /* 0x080fe200078efcff */
[----:B------:R-:W-:Y:S01]  /*0fe0*/  LDGSTS.E.BYPASS.LTC128B.128 [R17+0x3000], desc[UR14][R88.64], P2 ;  /* 0x0300000058117fae */ /* 0x000fe20009101d4e */
[-C--:B------:R-:W-:Y:S01]  /*0ff0*/  LOP3.LUT R27, R39, R56.reuse, RZ, 0xfc, !PT ;  /* 0x00000038271b7212 */ /* 0x080fe200078efcff */
[----:B------:R-:W-:Y:S01]  /*1000*/  VIADD R14, R116, UR12 ;  /* 0x0000000c740e7c36 */ /* 0x000fe20008000000 */
[----:B------:R-:W-:Y:S01]  /*1010*/  SEL R5, R5, RZ, P4 ;  /* 0x000000ff05057207 */ /* 0x000fe20002000000 */
[----:B------:R-:W-:Y:S01]  /*1020*/  IMAD.SHL.U32 R35, R35, 0x100, RZ ;  /* 0x0000010023237824 */ /* 0x000fe200078e00ff */
[----:B------:R-:W-:Y:S01]  /*1030*/  LDGSTS.E.BYPASS.LTC128B.128 [R16+0x3000], desc[UR14][R86.64], P2 ;  /* 0x0300000056107fae */ /* 0x000fe20009101d4e */
[----:B------:R-:W-:Y:S01]  /*1040*/  IMAD.WIDE R82, R83, 0x2, R68 ;  /* 0x0000000253527825 */ /* 0x000fe200078e0244 */
[----:B------:R-:W-:-:S02]  /*1050*/  LOP3.LUT R25, R37, R56, RZ, 0xfc, !PT ;  /* 0x0000003825197212 */ /* 0x000fc400078efcff */
[----:B------:R-:W-:Y:S01]  /*1060*/  LDGSTS.E.BYPASS.LTC128B.128 [R15+0x3000], desc[UR14][R84.64], P2 ;  /* 0x03000000540f7fae */ /* 0x000fe20009101d4e */
[----:B------:R-:W-:Y:S01]  /*1070*/  IMAD.SHL.U32 R33, R33, 0x100, RZ ;  /* 0x0000010021217824 */ /* 0x000fe200078e00ff */
[----:B------:R-:W-:Y:S01]  /*1080*/  SEL R4, R4, RZ, P3 ;  /* 0x000000ff04047207 */ /* 0x000fe20001800000 */
[--C-:B------:R-:W-:Y:S01]  /*1090*/  IMAD.WIDE R80, R81, 0x2, R68.reuse ;  /* 0x0000000251507825 */ /* 0x100fe200078e0244 */
[-C--:B------:R-:W-:Y:S01]  /*10a0*/  LOP3.LUT R23, R35, R56.reuse, RZ, 0xfc, !PT ;  /* 0x0000003823177212 */ /* 0x080fe200078efcff */
[----:B------:R-:W-:Y:S01]  /*10b0*/  LDGSTS.E.BYPASS.LTC128B.128 [R14+0x3000], desc[UR14][R82.64], P2 ;  /* 0x03000000520e7fae */ /* 0x000fe20009101d4e */
[----:B------:R-:W-:Y:S01]  /*10c0*/  LOP3.LUT R21, R33, R56, RZ, 0xfc, !PT ;  /* 0x0000003821157212 */ /* 0x000fe200078efcff */
[----:B------:R-:W-:Y:S01]  /*10d0*/  VIADD R12, R114, UR12 ;  /* 0x0000000c720c7c36 */ /* 0x000fe20008000000 */
[----:B------:R-:W-:Y:S01]  /*10e0*/  ISETP.NE.U32.AND P1, PT, R5, RZ, PT ;  /* 0x000000ff0500720c */ /* 0x000fe20003f25070 */
[----:B------:R-:W-:Y:S01]  /*10f0*/  IMAD.SHL.U32 R3, R3, 0x100, RZ ;  /* 0x0000010003037824 */ /* 0x000fe200078e00ff */
[----:B------:R-:W-:Y:S01]  /*1100*/  LDGSTS.E.BYPASS.LTC128B.128 [R13+0x3000], desc[UR14][R80.64], P2 ;  /* 0x03000000500d7fae */ /* 0x000fe20009101d4e */
[----:B------:R-:W-:Y:S01]  /*1110*/  IMAD.WIDE R78, R79, 0x2, R68 ;  /* 0x000000024f4e7825 */ /* 0x000fe200078e0244 */
[----:B------:R-:W-:-:S02]  /*1120*/  ISETP.NE.U32.AND P0, PT, R4, RZ, PT ;  /* 0x000000ff0400720c */ /* 0x000fc40003f05070 */
[----:B------:R-:W-:Y:S01]  /*1130*/  LOP3.LUT R19, R3, R56, RZ, 0xfc, !PT ;  /* 0x0000003803137212 */ /* 0x000fe200078efcff */
[----:B------:R-:W-:Y:S01]  /*1140*/  IMAD.WIDE R76, R77, 0x2, R68 ;  /* 0x000000024d4c7825 */ /* 0x000fe200078e0244 */
[----:B------:R-:W-:Y:S01]  /*1150*/  LDGSTS.E.BYPASS.LTC128B.128 [R12+0x3000], desc[UR14][R78.64], P2 ;  /* 0x030000004e0c7fae */ /* 0x000fe20009101d4e */
[----:B------:R-:W-:Y:S02]  /*1160*/  SHF.R.U32.HI R32, RZ, 0x3, R97 ;  /* 0x00000003ff207819 */ /* 0x000fe40000011661 */
[----:B------:R-:W-:Y:S01]  /*1170*/  VIADD R10, R112, UR12 ;  /* 0x0000000c700a7c36 */ /* 0x000fe20008000000 */
[----:B------:R-:W-:Y:S01]  /*1180*/  LDGSTS.E.BYPASS.LTC128B.128 [R11+0x3000], desc[UR14][R76.64], P2 ;  /* 0x030000004c0b7fae */ /* 0x000fe20009101d4e */
[--C-:B------:R-:W-:Y:S01]  /*1190*/  IMAD.WIDE R74, R75, 0x2, R68.reuse ;  /* 0x000000024b4a7825 */ /* 0x100fe200078e0244 */
[----:B------:R-:W-:Y:S02]  /*11a0*/  SGXT.U32 R32, R32, 0x1 ;  /* 0x000000012020781a */ /* 0x000fe40000000000 */
[----:B------:R-:W-:Y:S01]  /*11b0*/  LOP3.LUT R34, R97, 0xf, RZ, 0xc0, !PT ;  /* 0x0000000f61227812 */ /* 0x000fe200078ec0ff */
[----:B------:R-:W-:Y:S01]  /*11c0*/  IMAD.WIDE R72, R73, 0x2, R68 ;  /* 0x0000000249487825 */ /* 0x000fe200078e0244 */
[----:B------:R-:W-:Y:S03]  /*11d0*/  LDGSTS.E.BYPASS.LTC128B.128 [R10+0x3000], desc[UR14][R74.64], P2 ;  /* 0x030000004a0a7fae */ /* 0x000fe60009101d4e */
[----:B------:R-:W-:Y:S01]  /*11e0*/  IMAD.SHL.U32 R106, R106, 0x2, RZ ;  /* 0x000000026a6a7824 */ /* 0x000fe200078e00ff */
[----:B------:R-:W-:Y:S01]  /*11f0*/  LDGSTS.E.BYPASS.LTC128B.128 [R9+0x3000], desc[UR14][R72.64], P2 ;  /* 0x0300000048097fae */ /* 0x000fe20009101d4e */
[----:B------:R-:W-:-:S02]  /*1200*/  VIADD R8, R110, UR12 ;  /* 0x0000000c6e087c36 */ /* 0x000fc40008000000 */
[----:B------:R-:W-:-:S04]  /*1210*/  IMAD.WIDE R30, R31, 0x2, R68 ;  /* 0x000000021f1e7825 */ /* 0x000fc800078e0244 */
[----:B------:R-:W-:Y:S01]  /*1220*/  IMAD.SHL.U32 R105, R105, 0x2, RZ ;  /* 0x0000000269697824 */ /* 0x000fe200078e00ff */
[----:B------:R-:W-:Y:S01]  /*1230*/  LDGSTS.E.BYPASS.LTC128B.128 [R8+0x3000], desc[UR14][R30.64], P2 ;  /* 0x030000001e087fae */ /* 0x000fe20009101d4e */
[----:B------:R-:W-:Y:S02]  /*1240*/  VIADD R7, R109, UR12 ;  /* 0x0000000c6d077c36 */ /* 0x000fe40008000000 */
[----:B------:R-:W-:-:S04]  /*1250*/  IMAD.WIDE R28, R29, 0x2, R68 ;  /* 0x000000021d1c7825 */ /* 0x000fc800078e0244 */
[----:B------:R-:W-:Y:S01]  /*1260*/  IMAD.SHL.U32 R103, R103, 0x2, RZ ;  /* 0x0000000267677824 */ /* 0x000fe200078e00ff */
[----:B------:R-:W-:Y:S01]  /*1270*/  LDGSTS.E.BYPASS.LTC128B.128 [R7+0x3000], desc[UR14][R28.64], P2 ;  /* 0x030000001c077fae */ /* 0x000fe20009101d4e */
[----:B------:R-:W-:Y:S02]  /*1280*/  VIADD R6, R108, UR12 ;  /* 0x0000000c6c067c36 */ /* 0x000fe40008000000 */
[----:B------:R-:W-:-:S04]  /*1290*/  IMAD.WIDE R26, R27, 0x2, R68 ;  /* 0x000000021b1a7825 */ /* 0x000fc800078e0244 */
[----:B------:R-:W-:Y:S01]  /*12a0*/  VIADD R5, R107, UR12 ;  /* 0x0000000c6b057c36 */ /* 0x000fe20008000000 */
[----:B------:R-:W-:Y:S01]  /*12b0*/  LDGSTS.E.BYPASS.LTC128B.128 [R6+0x3000], desc[UR14][R26.64], P2 ;  /* 0x030000001a067fae */ /* 0x000fe20009101d4e */
        /* <DEDUP_REMOVED lines=9> */
[----:B------:R-:W-:-:S05]  /*1350*/  IMAD.WIDE R18, R19, 0x2, R68 ;  /* 0x0000000213127825 */ /* 0x000fca00078e0244 */
[----:B------:R-:W-:Y:S04]  /*1360*/  LDGSTS.E.BYPASS.LTC128B.128 [R0+0x3000], desc[UR14][R18.64], P2 ;  /* 0x0300000012007fae */ /* 0x000fe80009101d4e */
[----:B------:R-:W0:Y:S01]  /*1370*/  LDGDEPBAR ;  /* 0x00000000000079af */ /* 0x000e220000000000 */
[----:B------:R-:W-:Y:S06]  /*1380*/  BAR.SYNC.DEFER_BLOCKING 0x0 ;  /* 0x0000000000007b1d */ /* 0x000fec0000010000 */
[----:B------:R-:W-:Y:S01]  /*1390*/  @!PT LDS RZ, [RZ] ;  /* 0x00000000fffff984 */ /* 0x000fe20000000800 */
[----:B------:R-:W-:Y:S01]  /*13a0*/  @!PT LDS RZ, [RZ] ;  /* 0x00000000fffff984 */ /* 0x000fe20000000800 */
[----:B------:R-:W-:Y:S01]  /*13b0*/  @!PT LDS RZ, [RZ] ;  /* 0x00000000fffff984 */ /* 0x000fe20000000800 */
[----:B------:R-:W-:Y:S04]  /*13c0*/  LDGSTS.E.BYPASS.LTC128B.128 [R17+0x1000], desc[UR14][R90.64+0x100], P1 ;  /* 0x010001005a117fae */ /* 0x000fe80008901d4e */
[----:B------:R-:W-:Y:S04]  /*13d0*/  LDGSTS.E.BYPASS.LTC128B.128 [R16+0x1000], desc[UR14][R90.64+0x100], P1 ;  /* 0x010001005a107fae */ /* 0x000fe80008901d4e */
[----:B------:R-:W0:Y:S04]  /*13e0*/  LDGDEPBAR ;  /* 0x00000000000079af */ /* 0x000e280000000000 */
[----:B------:R-:W-:Y:S04]  /*13f0*/  LDGSTS.E.BYPASS.LTC128B.128 [R17+0xb000], desc[UR14][R88.64+0x100], P1 ;  /* 0x0b00010058117fae */ /* 0x000fe80008901d4e */
        /* <DEDUP_REMOVED lines=24> */
[----:B------:R1:W-:Y:S04]  /*1580*/  LDGSTS.E.BYPASS.LTC128B.128 [R16+0x13000], desc[UR14][R86.64+0x200], P0 ;  /* 0x1300020056107fae */ /* 0x0003e80008101d4e */
[----:B------:R-:W-:Y:S04]  /*1590*/  LDGSTS.E.BYPASS.LTC128B.128 [R15+0x13000], desc[UR14][R84.64+0x200], P0 ;  /* 0x13000200540f7fae */ /* 0x000fe80008101d4e */
[----:B------:R2:W-:Y:S04]  /*15a0*/  LDGSTS.E.BYPASS.LTC128B.128 [R14+0x13000], desc[UR14][R82.64+0x200], P0 ;  /* 0x13000200520e7fae */ /* 0x0005e80008101d4e */
[----:B------:R-:W-:Y:S04]  /*15b0*/  LDGSTS.E.BYPASS.LTC128B.128 [R13+0x13000], desc[UR14][R80.64+0x200], P0 ;  /* 0x13000200500d7fae */ /* 0x000fe80008101d4e */
[----:B------:R3:W-:Y:S04]  /*15c0*/  LDGSTS.E.BYPASS.LTC128B.128 [R12+0x13000], desc[UR14][R78.64+0x200], P0 ;  /* 0x130002004e0c7fae */ /* 0x0007e80008101d4e */
[----:B------:R4:W-:Y:S04]  /*15d0*/  LDGSTS.E.BYPASS.LTC128B.128 [R11+0x13000], desc[UR14][R76.64+0x200], P0 ;  /* 0x130002004c0b7fae */ /* 0x0009e80008101d4e */
[----:B------:R-:W-:Y:S01]  /*15e0*/  LDGSTS.E.BYPASS.LTC128B.128 [R10+0x13000], desc[UR14][R74.64+0x200], P0 ;  /* 0x130002004a0a7fae */ /* 0x000fe20008101d4e */
[----:B-1----:R-:W-:-:S03]  /*15f0*/  CS2R R16, SRZ ;  /* 0x0000000000107805 */ /* 0x002fc6000001ff00 */
[----:B------:R-:W-:Y:S04]  /*1600*/  LDGSTS.E.BYPASS.LTC128B.128 [R9+0x13000], desc[UR14][R72.64+0x200], P0 ;  /* 0x1300020048097fae */ /* 0x000fe80008101d4e */
[----:B------:R1:W-:Y:S01]  /*1610*/  LDGSTS.E.BYPASS.LTC128B.128 [R8+0x13000], desc[UR14][R30.64+0x200], P0 ;  /* 0x130002001e087fae */ /* 0x0003e20008101d4e */
[----:B--2---:R-:W-:-:S03]  /*1620*/  CS2R R14, SRZ ;  /* 0x00000000000e7805 */ /* 0x004fc6000001ff00 */
[----:B------:R2:W-:Y:S04]  /*1630*/  LDGSTS.E.BYPASS.LTC128B.128 [R7+0x13000], desc[UR14][R28.64+0x200], P0 ;  /* 0x130002001c077fae */ /* 0x0005e80008101d4e */
[----:B------:R-:W-:Y:S01]  /*1640*/  LDGSTS.E.BYPASS.LTC128B.128 [R6+0x13000], desc[UR14][R26.64+0x200], P0 ;  /* 0x130002001a067fae */ /* 0x000fe20008101d4e */
[----:B---3--:R-:W-:-:S03]  /*1650*/  CS2R R12, SRZ ;  /* 0x00000000000c7805 */ /* 0x008fc6000001ff00 */
[----:B------:R3:W-:Y:S01]  /*1660*/  LDGSTS.E.BYPASS.LTC128B.128 [R5+0x13000], desc[UR14][R24.64+0x200], P0 ;  /* 0x1300020018057fae */ /* 0x0007e20008101d4e */
[----:B----4-:R-:W-:-:S03]  /*1670*/  IMAD.SHL.U32 R11, R104, 0x20, RZ ;  /* 0x00000020680b7824 */ /* 0x010fc600078e00ff */
[----:B------:R4:W-:Y:S04]  /*1680*/  LDGSTS.E.BYPASS.LTC128B.128 [R4+0x13000], desc[UR14][R22.64+0x200], P0 ;  /* 0x1300020016047fae */ /* 0x0009e80008101d4e */
[----:B------:R5:W-:Y:S04]  /*1690*/  LDGSTS.E.BYPASS.LTC128B.128 [R2+0x13000], desc[UR14][R20.64+0x200], P0 ;  /* 0x1300020014027fae */ /* 0x000be80008101d4e */
[----:B------:R5:W-:Y:S01]  /*16a0*/  LDGSTS.E.BYPASS.LTC128B.128 [R0+0x13000], desc[UR14][R18.64+0x200], P0 ;  /* 0x1300020012007fae */ /* 0x000be20008101d4e */
[----:B------:R-:W-:Y:S02]  /*16b0*/  ISETP.GE.AND P0, PT, R123, 0x1, PT ;  /* 0x000000017b00780c */ /* 0x000fe40003f06270 */
[----:B-1----:R-:W-:Y:S01]  /*16c0*/  LOP3.LUT R8, R11, R100, RZ, 0xfc, !PT ;  /* 0x000000640b087212 */ /* 0x002fe200078efcff */
[----:B------:R-:W0:Y:S01]  /*16d0*/  LDGDEPBAR ;  /* 0x00000000000079af */ /* 0x000e220000000000 */
[----:B------:R-:W-:-:S02]  /*16e0*/  CS2R R10, SRZ ;  /* 0x00000000000a7805 */ /* 0x000fc4000001ff00 */
[----:B--2---:R-:W-:-:S05]  /*16f0*/  LOP3.LUT R7, R104, 0x7, R97, 0x78, !PT ;  /* 0x0000000768077812 */ /* 0x004fca00078e7861 */
[----:B------:R-:W-:Y:S01]  /*1700*/  IMAD.SHL.U32 R7, R7, 0x8, RZ ;  /* 0x0000000807077824 */ /* 0x000fe200078e00ff */
[----:B---3--:R-:W-:Y:S02]  /*1710*/  LOP3.LUT R5, R32, 0x7, R97, 0x78, !PT ;  /* 0x0000000720057812 */ /* 0x008fe400078e7861 */
[----:B----4-:R-:W-:-:S03]  /*1720*/  LOP3.LUT R4, R8, 0x7, R97, 0xf8, !PT ;  /* 0x0000000708047812 */ /* 0x010fc600078ef861 */
[----:B------:R-:W-:Y:S01]  /*1730*/  IMAD.SHL.U32 R5, R5, 0x8, RZ ;  /* 0x0000000805057824 */ /* 0x000fe200078e00ff */
[----:B------:R-:W-:Y:S01]  /*1740*/  CS2R R8, SRZ ;  /* 0x0000000000087805 */ /* 0x000fe2000001ff00 */
[----:B-----5:R-:W-:Y:S02]  /*1750*/  IMAD.SHL.U32 R2, R34, 0x80, RZ ;  /* 0x0000008022027824 */ /* 0x020fe400078e00ff */
[----:B------:R-:W-:Y:S01]  /*1760*/  IMAD.SHL.U32 R0, R4, 0x80, RZ ;  /* 0x0000008004007824 */ /* 0x000fe200078e00ff */
[----:B------:R-:W-:-:S04]  /*1770*/  DEPBAR.LE SB0, 0x4 ;  /* 0x000081000000791a */ /* 0x000fc80000000000 */
[----:B------:R-:W-:Y:S02]  /*1780*/  LOP3.LUT R102, R7, R2, RZ, 0xfc, !PT ;  /* 0x0000000207667212 */ /* 0x000fe400078efcff */
[----:B------:R-:W-:Y:S02]  /*1790*/  CS2R R6, SRZ ;  /* 0x0000000000067805 */ /* 0x000fe4000001ff00 */
[----:B------:R-:W-:Y:S02]  /*17a0*/  LOP3.LUT R98, R0, R5, RZ, 0xfc, !PT ;  /* 0x0000000500627212 */ /* 0x000fe400078efcff */
[----:B------:R-:W-:Y:S02]  /*17b0*/  CS2R R4, SRZ ;  /* 0x0000000000047805 */ /* 0x000fe4000001ff00 */
[----:B------:R-:W-:Y:S01]  /*17c0*/  CS2R R18, SRZ ;  /* 0x0000000000127805 */ /* 0x000fe2000001ff00 */
[----:B------:R-:W-:Y:S01]  /*17d0*/  IMAD.SHL.U32 R102, R102, 0x2, RZ ;  /* 0x0000000266667824 */ /* 0x000fe200078e00ff */
[----:B------:R-:W-:Y:S01]  /*17e0*/  BAR.SYNC.DEFER_BLOCKING 0x0 ;  /* 0x0000000000007b1d */ /* 0x000fe20000010000 */
[----:B------:R-:W-:-:S05]  /*17f0*/  IMAD.SHL.U32 R98, R98, 0x2, RZ ;  /* 0x0000000262627824 */ /* 0x000fca00078e00ff */
[----:B------:R1:W2:Y:S04]  /*1800*/  LDSM.16.M88.4 R20, [R102+UR12] ;  /* 0x0000000c6614783b */ /* 0x0002a80008000200 */
[----:B------:R1:W3:Y:S04]  /*1810*/  LDSM.16.M88.4 R24, [R98+UR12+0x3000] ;  /* 0x0030000c6218783b */ /* 0x0002e80008000200 */
[----:B------:R1:W4:Y:S02]  /*1820*/  LDSM.16.M88.4 R28, [R98+UR12+0x7000] ;  /* 0x0070000c621c783b */ /* 0x0003240008000200 */
[----:B-1----:R-:W-:Y:S05]  /*1830*/  @!P0 BRA `(.L_x_0) ;  /* 0x0000001000d88947 */ /* 0x002fea0003800000 */
[----:B------:R-:W-:Y:S01]  /*1840*/  IMAD.WIDE.U32 R70, R34, 0x10, R70 ;  /* 0x0000001022467825 */ /* 0x000fe200078e0046 */
[----:B------:R-:W-:Y:S01]  /*1850*/  IADD3 R5, R56, R67, RZ ;  /* 0x0000004338057210 */ /* 0x000fe20007ffe0ff */
[----:B------:R-:W-:Y:S02]  /*1860*/  UIADD3 UR11, UR12, 0x3000, URZ ;  /* 0x000030000c0b7890 */ /* 0x000fe4000fffe03f */
[C---:B------:R-:W-:Y:S01]  /*1870*/  IMAD.IADD R73, R56.reuse, 0x1, R35 ;  /* 0x0000000138497824 */ /* 0x040fe200078e0223 */
[----:B------:R-:W-:Y:S01]  /*1880*/  IADD3 R35, R56, R45, RZ ;  /* 0x0000002d38237210 */ /* 0x000fe20007ffe0ff */
[C---:B------:R-:W-:Y:S01]  /*1890*/  IMAD.IADD R3, R56.reuse, 0x1, R3 ;  /* 0x0000000138037824 */ /* 0x040fe200078e0203 */
[----:B------:R-:W-:Y:S01]  /*18a0*/  IADD3 R96, P0, R70, 0x300, RZ ;  /* 0x0000030046607810 */ /* 0x000fe20007f1e0ff */
[C---:B------:R-:W-:Y:S01]  /*18b0*/  IMAD.IADD R33, R56.reuse, 0x1, R33 ;  /* 0x0000000138217824 */ /* 0x040fe200078e0221 */
[----:B------:R-:W-:Y:S01]  /*18c0*/  UMOV UR9, 0x2 ;  /* 0x0000000200097882 */ /* 0x000fe20000000000 */
[C---:B------:R-:W-:Y:S01]  /*18d0*/  IMAD.IADD R75, R56.reuse, 0x1, R37 ;  /* 0x00000001384b7824 */ /* 0x040fe200078e0225 */
[----:B------:R-:W-:Y:S01]  /*18e0*/  UMOV UR8, URZ ;  /* 0x0000003f00087c82 */ /* 0x000fe20008000000 */
[C---:B------:R-:W-:Y:S01]  /*18f0*/  IMAD.IADD R37, R56.reuse, 0x1, R43 ;  /* 0x0000000138257824 */ /* 0x040fe200078e022b */
[----:B------:R-:W-:Y:S01]  /*1900*/  UMOV UR7, URZ ;  /* 0x0000003f00077c82 */ /* 0x000fe20008000000 */
[C---:B------:R-:W-:Y:S01]  /*1910*/  IMAD.IADD R19, R56.reuse, 0x1, R47 ;  /* 0x0000000138137824 */ /* 0x040fe200078e022f */
[----:B------:R-:W-:Y:S01]  /*1920*/  UMOV UR6, URZ ;  /* 0x0000003f00067c82 */ /* 0x000fe20008000000 */
[----:B------:R-:W-:Y:S01]  /*1930*/  IMAD.IADD R17, R56, 0x1, R49 ;  /* 0x0000000138117824 */ /* 0x000fe200078e0231 */
[----:B------:R-:W-:Y:S01]  /*1940*/  UMOV UR4, UR12 ;  /* 0x0000000c00047c82 */ /* 0x000fe20008000000 */
[----:B------:R-:W-:Y:S01]  /*1950*/  IMAD.WIDE R44, R73, 0x2, R68 ;  /* 0x00000002492c7825 */ /* 0x000fe200078e0244 */
[----:B------:R-:W-:Y:S01]  /*1960*/  UMOV UR10, URZ ;  /* 0x0000003f000a7c82 */ /* 0x000fe20008000000 */
[----:B------:R-:W-:-:S02]  /*1970*/  UMOV UR5, UR11 ;  /* 0x0000000b00057c82 */ /* 0x000fc40008000000 */
[----:B------:R-:W-:Y:S01]  /*1980*/  IMAD.WIDE R48, R3, 0x2, R68 ;  /* 0x0000000203307825 */ /* 0x000fe200078e0244 */
[----:B------:R-:W-:-:S03]  /*1990*/  IADD3 R88, P1, R44, 0x300, RZ ;  /* 0x000003002c587810 */ /* 0x000fc60007f3e0ff */
[----:B------:R-:W-:Y:S01]  /*19a0*/  IMAD.WIDE R46, R33, 0x2, R68 ;  /* 0x00000002212e7825 */ /* 0x000fe200078e0244 */
[----:B------:R-:W-:-:S03]  /*19b0*/  IADD3 R92, P3, R48, 0x300, RZ ;  /* 0x00000300305c7810 */ /* 0x000fc60007f7e0ff */
[----:B------:R-:W-:Y:S01]  /*19c0*/  IMAD.WIDE R42, R75, 0x2, R68 ;  /* 0x000000024b2a7825 */ /* 0x000fe200078e0244 */
[----:B------:R-:W-:-:S03]  /*19d0*/  IADD3 R90, P2, R46, 0x300, RZ ;  /* 0x000003002e5a7810 */ /* 0x000fc60007f5e0ff */
[C---:B------:R-:W-:Y:S02]  /*19e0*/  IMAD.IADD R77, R56.reuse, 0x1, R39 ;  /* 0x00000001384d7824 */ /* 0x040fe400078e0227 */
[----:B------:R-:W-:Y:S02]  /*19f0*/  IMAD.IADD R39, R56, 0x1, R41 ;  /* 0x0000000138277824 */ /* 0x000fe400078e0229 */
[----:B------:R-:W-:Y:S01]  /*1a00*/  IMAD.X R95, RZ, RZ, R71, P0 ;  /* 0x000000ffff5f7224 */ /* 0x000fe200000e0647 */
[----:B------:R-:W-:Y:S01]  /*1a10*/  IADD3 R86, P0, R42, 0x300, RZ ;  /* 0x000003002a567810 */ /* 0x000fe20007f1e0ff */
[----:B------:R-:W-:-:S04]  /*1a20*/  IMAD.WIDE R36, R37, 0x2, R68 ;  /* 0x0000000225247825 */ /* 0x000fc800078e0244 */
[----:B------:R-:W-:-:S04]  /*1a30*/  IMAD.WIDE R40, R77, 0x2, R68 ;  /* 0x000000024d287825 */ /* 0x000fc800078e0244 */
[----:B------:R-:W-:-:S04]  /*1a40*/  IMAD.WIDE R38, R39, 0x2, R68 ;  /* 0x0000000227267825 */ /* 0x000fc800078e0244 */
[----:B------:R-:W-:-:S04]  /*1a50*/  IMAD.WIDE R34, R35, 0x2, R68 ;  /* 0x0000000223227825 */ /* 0x000fc800078e0244 */
[C---:B------:R-:W-:Y:S02]  /*1a60*/  IMAD.IADD R15, R56.reuse, 0x1, R51 ;  /* 0x00000001380f7824 */ /* 0x040fe400078e0233 */
[----:B------:R-:W-:Y:S02]  /*1a70*/  IMAD.IADD R13, R56, 0x1, R53 ;  /* 0x00000001380d7824 */ /* 0x000fe400078e0235 */
[----:B------:R-:W-:Y:S01]  /*1a80*/  IMAD.X R87, RZ, RZ, R45, P1 ;  /* 0x000000ffff577224 */ /* 0x000fe200008e062d */
[----:B------:R-:W-:Y:S01]  /*1a90*/  IADD3 R80, P1, R36, 0x300, RZ ;  /* 0x0000030024507810 */ /* 0x000fe20007f3e0ff */
[----:B------:R-:W-:Y:S01]  /*1aa0*/  IMAD.X R91, RZ, RZ, R49, P3 ;  /* 0x000000ffff5b7224 */ /* 0x000fe200018e0631 */
[----:B------:R-:W-:Y:S01]  /*1ab0*/  IADD3 R84, P3, R40, 0x300, RZ ;  /* 0x0000030028547810 */ /* 0x000fe20007f7e0ff */
[----:B------:R-:W-:Y:S01]  /*1ac0*/  IMAD.X R89, RZ, RZ, R47, P2 ;  /* 0x000000ffff597224 */ /* 0x000fe200010e062f */
[----:B------:R-:W-:Y:S01]  /*1ad0*/  IADD3 R82, P2, R38, 0x300, RZ ;  /* 0x0000030026527810 */ /* 0x000fe20007f5e0ff */
[----:B------:R-:W-:Y:S01]  /*1ae0*/  IMAD.X R85, RZ, RZ, R43, P0 ;  /* 0x000000ffff557224 */ /* 0x000fe200000e062b */
[----:B------:R-:W-:Y:S01]  /*1af0*/  IADD3 R78, P0, R34, 0x300, RZ ;  /* 0x00000300224e7810 */ /* 0x000fe20007f1e0ff */
[----:B------:R-:W-:Y:S01]  /*1b00*/  IMAD.WIDE R16, R17, 0x2, R68 ;  /* 0x0000000211107825 */ /* 0x000fe200078e0244 */
[----:B------:R-:W-:-:S03]  /*1b10*/  IADD3.X R81, RZ, R39, RZ, P2, !PT ;  /* 0x00000027ff517210 */ /* 0x000fc600017fe4ff */
[--C-:B------:R-:W-:Y:S01]  /*1b20*/  IMAD.WIDE R14, R15, 0x2, R68.reuse ;  /* 0x000000020f0e7825 */ /* 0x100fe200078e0244 */
[----:B------:R-:W-:Y:S02]  /*1b30*/  IADD3 R74, P2, R16, 0x300, RZ ;  /* 0x00000300104a7810 */ /* 0x000fe40007f5e0ff */
[----:B------:R-:W-:Y:S01]  /*1b40*/  LOP3.LUT R16, R104, 0x2, RZ, 0xfc, !PT ;  /* 0x0000000268107812 */ /* 0x000fe200078efcff */
[----:B------:R-:W-:-:S04]  /*1b50*/  IMAD.WIDE R18, R19, 0x2, R68 ;  /* 0x0000000213127825 */ /* 0x000fc800078e0244 */
[----:B------:R-:W-:-:S04]  /*1b60*/  IMAD.WIDE R12, R13, 0x2, R68 ;  /* 0x000000020d0c7825 */ /* 0x000fc800078e0244 */
[C---:B------:R-:W-:Y:S02]  /*1b70*/  IMAD.IADD R9, R56.reuse, 0x1, R63 ;  /* 0x0000000138097824 */ /* 0x040fe400078e023f */
        /* <DEDUP_REMOVED lines=8> */
[----:B------:R-:W-:Y:S01]  /*1c00*/  IMAD.WIDE R8, R9, 0x2, R68 ;  /* 0x0000000209087825 */ /* 0x000fe200078e0244 */
[----:B------:R-:W-:-:S02]  /*1c10*/  LOP3.LUT R14, R32, 0x2, RZ, 0xfc, !PT ;  /* 0x00000002200e7812 */ /* 0x000fc400078efcff */
[----:B------:R-:W-:Y:S01]  /*1c20*/  LOP3.LUT R12, R32, 0x4, RZ, 0xfc, !PT ;  /* 0x00000004200c7812 */ /* 0x000fe200078efcff */
[--C-:B------:R-:W-:Y:S01]  /*1c30*/  IMAD.WIDE R6, R7, 0x2, R68.reuse ;  /* 0x0000000207067825 */ /* 0x100fe200078e0244 */
[----:B------:R-:W-:Y:S02]  /*1c40*/  LOP3.LUT R37, R16, 0x7, R97, 0x78, !PT ;  /* 0x0000000710257812 */ /* 0x000fe400078e7861 */
[----:B------:R-:W-:Y:S01]  /*1c50*/  LOP3.LUT R41, R12, 0x7, R97, 0x78, !PT ;  /* 0x000000070c297812 */ /* 0x000fe200078e7861 */
[----:B------:R-:W-:Y:S01]  /*1c60*/  IMAD.WIDE R10, R11, 0x2, R68 ;  /* 0x000000020b0a7825 */ /* 0x000fe200078e0244 */
[----:B------:R-:W-:-:S03]  /*1c70*/  LOP3.LUT R12, R104, 0x6, RZ, 0xfc, !PT ;  /* 0x00000006680c7812 */ /* 0x000fc600078efcff */
[----:B------:R-:W-:Y:S01]  /*1c80*/  IMAD.WIDE R4, R5, 0x2, R68 ;  /* 0x0000000205047825 */ /* 0x000fe200078e0244 */
[----:B------:R-:W-:-:S03]  /*1c90*/  LOP3.LUT R35, R12, 0x7, R97, 0x78, !PT ;  /* 0x000000070c237812 */ /* 0x000fc600078e7861 */
        /* <DEDUP_REMOVED lines=8> */
[----:B------:R-:W-:Y:S01]  /*1d20*/  IMAD.X R65, RZ, RZ, R9, P2 ;  /* 0x000000ffff417224 */ /* 0x000fe200010e0609 */
[C---:B------:R-:W-:Y:S01]  /*1d30*/  LOP3.LUT R10, R32.reuse, 0x6, RZ, 0xfc, !PT ;  /* 0x00000006200a7812 */ /* 0x040fe200078efcff */
[----:B------:R-:W-:Y:S01]  /*1d40*/  IMAD.X R63, RZ, RZ, R7, P1 ;  /* 0x000000ffff3f7224 */ /* 0x000fe200008e0607 */
[C---:B------:R-:W-:Y:S01]  /*1d50*/  LOP3.LUT R8, R32.reuse, 0x8, RZ, 0xfc, !PT ;  /* 0x0000000820087812 */ /* 0x040fe200078efcff */
[----:B------:R-:W-:Y:S01]  /*1d60*/  IMAD.X R61, RZ, RZ, R5, P0 ;  /* 0x000000ffff3d7224 */ /* 0x000fe200000e0605 */
[C---:B------:R-:W-:Y:S01]  /*1d70*/  LOP3.LUT R6, R32.reuse, 0xa, RZ, 0xfc, !PT ;  /* 0x0000000a20067812 */ /* 0x040fe200078efcff */
[----:B------:R-:W-:Y:S01]  /*1d80*/  IMAD.SHL.U32 R41, R41, 0x8, RZ ;  /* 0x0000000829297824 */ /* 0x000fe200078e00ff */
[C---:B------:R-:W-:Y:S01]  /*1d90*/  LOP3.LUT R4, R32.reuse, 0xc, RZ, 0xfc, !PT ;  /* 0x0000000c20047812 */ /* 0x040fe200078efcff */
[----:B------:R-:W-:Y:S01]  /*1da0*/  IMAD.SHL.U32 R37, R37, 0x8, RZ ;  /* 0x0000000825257824 */ /* 0x000fe200078e00ff */
[----:B------:R-:W-:Y:S01]  /*1db0*/  LOP3.LUT R32, R32, 0xe, RZ, 0xfc, !PT ;  /* 0x0000000e20207812 */ /* 0x000fe200078efcff */
[----:B------:R-:W-:Y:S01]  /*1dc0*/  IMAD.SHL.U32 R35, R35, 0x8, RZ ;  /* 0x0000000823237824 */ /* 0x000fe200078e00ff */
[----:B------:R-:W-:Y:S01]  /*1dd0*/  IADD3.X R67, RZ, R11, RZ, P3, !PT ;  /* 0x0000000bff437210 */ /* 0x000fe20001ffe4ff */
[----:B------:R-:W-:Y:S01]  /*1de0*/  VIADD R122, R123, 0xfffffe80 ;  /* 0xfffffe807b7a7836 */ /* 0x000fe20000000000 */
[----:B------:R-:W-:-:S02]  /*1df0*/  LOP3.LUT R11, R14, 0x7, R97, 0x78, !PT ;  /* 0x000000070e0b7812 */ /* 0x000fc400078e7861 */
[----:B------:R-:W-:Y:S02]  /*1e00*/  CS2R R12, SRZ ;  /* 0x00000000000c7805 */ /* 0x000fe4000001ff00 */
[----:B------:R-:W-:Y:S02]  /*1e10*/  LOP3.LUT R9, R10, 0x7, R97, 0x78, !PT ;  /* 0x000000070a097812 */ /* 0x000fe400078e7861 */
[----:B------:R-:W-:Y:S02]  /*1e20*/  CS2R R16, SRZ ;  /* 0x0000000000107805 */ /* 0x000fe4000001ff00 */
[----:B------:R-:W-:Y:S01]  /*1e30*/  LOP3.LUT R7, R6, 0x7, R97, 0x78, !PT ;  /* 0x0000000706077812 */ /* 0x000fe200078e7861 */
[----:B------:R-:W-:Y:S01]  /*1e40*/  IMAD.SHL.U32 R11, R11, 0x8, RZ ;  /* 0x000000080b0b7824 */ /* 0x000fe200078e00ff */
[----:B------:R-:W-:Y:S01]  /*1e50*/  LOP3.LUT R3, R4, 0x7, R97, 0x78, !PT ;  /* 0x0000000704037812 */ /* 0x000fe200078e7861 */
[----:B------:R-:W-:Y:S01]  /*1e60*/  IMAD.SHL.U32 R9, R9, 0x8, RZ ;  /* 0x0000000809097824 */ /* 0x000fe200078e00ff */
[----:B------:R-:W-:Y:S01]  /*1e70*/  LOP3.LUT R5, R32, 0x7, R97, 0x78, !PT ;  /* 0x0000000720057812 */ /* 0x000fe200078e7861 */
[----:B------:R-:W-:Y:S01]  /*1e80*/  IMAD.SHL.U32 R7, R7, 0x8, RZ ;  /* 0x0000000807077824 */ /* 0x000fe200078e00ff */
[----:B------:R-:W-:Y:S01]  /*1e90*/  LOP3.LUT R39, R8, 0x7, R97, 0x78, !PT ;  /* 0x0000000708277812 */ /* 0x000fe200078e7861 */
[----:B------:R-:W-:Y:S01]  /*1ea0*/  IMAD.SHL.U32 R3, R3, 0x8, RZ ;  /* 0x0000000803037824 */ /* 0x000fe200078e00ff */
[----:B------:R-:W-:Y:S01]  /*1eb0*/  LOP3.LUT R14, R104, 0x4, RZ, 0xfc, !PT ;  /* 0x00000004680e7812 */ /* 0x000fe200078efcff */
[----:B------:R-:W-:Y:S01]  /*1ec0*/  IMAD.SHL.U32 R5, R5, 0x8, RZ ;  /* 0x0000000805057824 */ /* 0x000fe200078e00ff */
[----:B------:R-:W-:-:S02]  /*1ed0*/  SHF.L.U32 R39, R39, 0x3, RZ ;  /* 0x0000000327277819 */ /* 0x000fc400000006ff */
[----:B------:R-:W-:Y:S02]  /*1ee0*/  CS2R R18, SRZ ;  /* 0x0000000000127805 */ /* 0x000fe4000001ff00 */
[C---:B------:R-:W-:Y:S01]  /*1ef0*/  LOP3.LUT R8, R104.reuse, 0xa, RZ, 0xfc, !PT ;  /* 0x0000000a68087812 */ /* 0x040fe200078efcff */
[----:B------:R-:W-:Y:S01]  /*1f00*/  IMAD.MOV.U32 R125, RZ, RZ, R122 ;  /* 0x000000ffff7d7224 */ /* 0x000fe200078e007a */
[C---:B------:R-:W-:Y:S02]  /*1f10*/  LOP3.LUT R6, R104.reuse, 0xc, RZ, 0xfc, !PT ;  /* 0x0000000c68067812 */ /* 0x040fe400078efcff */
[C---:B------:R-:W-:Y:S02]  /*1f20*/  LOP3.LUT R4, R104.reuse, 0xe, RZ, 0xfc, !PT ;  /* 0x0000000e68047812 */ /* 0x040fe400078efcff */
[----:B------:R-:W-:Y:S02]  /*1f30*/  LOP3.LUT R10, R104, 0x8, RZ, 0xfc, !PT ;  /* 0x00000008680a7812 */ /* 0x000fe400078efcff */
[----:B------:R-:W-:-:S02]  /*1f40*/  LOP3.LUT R42, R0, R11, RZ, 0xfc, !PT ;  /* 0x0000000b002a7212 */ /* 0x000fc400078efcff */
[C---:B------:R-:W-:Y:S02]  /*1f50*/  LOP3.LUT R41, R0.reuse, R41, RZ, 0xfc, !PT ;  /* 0x0000002900297212 */ /* 0x040fe400078efcff */
[----:B------:R-:W-:Y:S01]  /*1f60*/  LOP3.LUT R40, R0, R9, RZ, 0xfc, !PT ;  /* 0x0000000900287212 */ /* 0x000fe200078efcff */
[----:B------:R-:W-:Y:S01]  /*1f70*/  IMAD.SHL.U32 R53, R42, 0x2, RZ ;  /* 0x000000022a357824 */ /* 0x000fe200078e00ff */
[C---:B------:R-:W-:Y:S02]  /*1f80*/  LOP3.LUT R39, R0.reuse, R39, RZ, 0xfc, !PT ;  /* 0x0000002700277212 */ /* 0x040fe400078efcff */
[----:B------:R-:W-:Y:S01]  /*1f90*/  LOP3.LUT R38, R0, R7, RZ, 0xfc, !PT ;  /* 0x0000000700267212 */ /* 0x000fe200078efcff */
[----:B------:R-:W-:Y:S01]  /*1fa0*/  IMAD.SHL.U32 R49, R40, 0x2, RZ ;  /* 0x0000000228317824 */ /* 0x000fe200078e00ff */
[C---:B------:R-:W-:Y:S01]  /*1fb0*/  LOP3.LUT R3, R0.reuse, R3, RZ, 0xfc, !PT ;  /* 0x0000000300037212 */ /* 0x040fe200078efcff */
[----:B------:R-:W-:Y:S01]  /*1fc0*/  IMAD.SHL.U32 R47, R39, 0x2, RZ ;  /* 0x00000002272f7824 */ /* 0x000fe200078e00ff */
[----:B------:R-:W-:Y:S01]  /*1fd0*/  LOP3.LUT R0, R0, R5, RZ, 0xfc, !PT ;  /* 0x0000000500007212 */ /* 0x000fe200078efcff */
[----:B------:R-:W-:Y:S01]  /*1fe0*/  IMAD.SHL.U32 R45, R38, 0x2, RZ ;  /* 0x00000002262d7824 */ /* 0x000fe200078e00ff */
[----:B------:R-:W-:-:S02]  /*1ff0*/  LOP3.LUT R11, R14, 0x7, R97, 0x78, !PT ;  /* 0x000000070e0b7812 */ /* 0x000fc400078e7861 */
        /* <DEDUP_REMOVED lines=9> */
[----:B------:R-:W-:Y:S01]  /*2090*/  LOP3.LUT R37, R2, R37, RZ, 0xfc, !PT ;  /* 0x0000002502257212 */ /* 0x000fe200078efcff */
[----:B------:R-:W-:Y:S01]  /*20a0*/  IMAD.SHL.U32 R5, R5, 0x8, RZ ;  /* 0x0000000805057824 */ /* 0x000fe200078e00ff */
[----:B------:R-:W-:Y:S01]  /*20b0*/  SHF.L.U32 R9, R9, 0x3, RZ ;  /* 0x0000000309097819 */ /* 0x000fe200000006ff */
[----:B------:R-:W-:Y:S01]  /*20c0*/  IMAD.SHL.U32 R0, R0, 0x2, RZ ;  /* 0x0000000200007824 */ /* 0x000fe200078e00ff */
[----:B------:R-:W-:-:S02]  /*20d0*/  LOP3.LUT R36, R2, R11, RZ, 0xfc, !PT ;  /* 0x0000000b02247212 */ /* 0x000fc400078efcff */
[----:B------:R-:W-:Y:S02]  /*20e0*/  CS2R R10, SRZ ;  /* 0x00000000000a7805 */ /* 0x000fe4000001ff00 */
[C---:B------:R-:W-:Y:S01]  /*20f0*/  LOP3.LUT R35, R2.reuse, R35, RZ, 0xfc, !PT ;  /* 0x0000002302237212 */ /* 0x040fe200078efcff */
[----:B------:R-:W-:Y:S01]  /*2100*/  IMAD.SHL.U32 R54, R37, 0x2, RZ ;  /* 0x0000000225367824 */ /* 0x000fe200078e00ff */
[C---:B------:R-:W-:Y:S02]  /*2110*/  LOP3.LUT R34, R2.reuse, R9, RZ, 0xfc, !PT ;  /* 0x0000000902227212 */ /* 0x040fe400078efcff */
[----:B------:R-:W-:Y:S02]  /*2120*/  CS2R R8, SRZ ;  /* 0x0000000000087805 */ /* 0x000fe4000001ff00 */
[C---:B------:R-:W-:Y:S01]  /*2130*/  LOP3.LUT R33, R2.reuse, R33, RZ, 0xfc, !PT ;  /* 0x0000002102217212 */ /* 0x040fe200078efcff */
[----:B------:R-:W-:Y:S01]  /*2140*/  IMAD.SHL.U32 R50, R35, 0x2, RZ ;  /* 0x0000000223327824 */ /* 0x000fe200078e00ff */
[----:B------:R-:W-:-:S02]  /*2150*/  LOP3.LUT R32, R2, R7, RZ, 0xfc, !PT ;  /* 0x0000000702207212 */ /* 0x000fc400078efcff */
[----:B------:R-:W-:Y:S02]  /*2160*/  CS2R R6, SRZ ;  /* 0x0000000000067805 */ /* 0x000fe4000001ff00 */
[----:B------:R-:W-:Y:S02]  /*2170*/  LOP3.LUT R2, R2, R5, RZ, 0xfc, !PT ;  /* 0x0000000502027212 */ /* 0x000fe400078efcff */
[----:B------:R-:W-:Y:S02]  /*2180*/  CS2R R4, SRZ ;  /* 0x0000000000047805 */ /* 0x000fe4000001ff00 */
[----:B------:R-:W-:Y:S01]  /*2190*/  SHF.L.U32 R51, R41, 0x1, RZ ;  /* 0x0000000129337819 */ /* 0x000fe200000006ff */
[----:B------:R-:W-:Y:S01]  /*21a0*/  IMAD.SHL.U32 R48, R34, 0x2, RZ ;  /* 0x0000000222307824 */ /* 0x000fe200078e00ff */
[----:B------:R-:W-:Y:S01]  /*21b0*/  SHF.L.U32 R52, R36, 0x1, RZ ;  /* 0x0000000124347819 */ /* 0x000fe200000006ff */
[----:B------:R-:W-:Y:S02]  /*21c0*/  IMAD.SHL.U32 R46, R33, 0x2, RZ ;  /* 0x00000002212e7824 */ /* 0x000fe400078e00ff */
[----:B------:R-:W-:-:S02]  /*21d0*/  IMAD.SHL.U32 R44, R32, 0x2, RZ ;  /* 0x00000002202c7824 */ /* 0x000fc400078e00ff */
[----:B------:R-:W-:-:S07]  /*21e0*/  IMAD.SHL.U32 R2, R2, 0x2, RZ ;  /* 0x0000000202027824 */ /* 0x000fce00078e00ff */
.L_x_1:
[----:B--23--:R-:W-:Y:S01]  /*21f0*/  HMMA.16816.F32.BF16 R4, R20, R24, R4 ;  /* 0x000000181404723c */ /* 0x00cfe20000041804 */
[----:B------:R-:W-:Y:S01]  /*2200*/  LDSM.16.M88.4 R32, [R54+UR4] ;  /* 0x000000043620783b */ /* 0x000fe20008000200 */
[----:B------:R-:W-:Y:S02]  /*2210*/  UIADD3 UR8, UR8, 0x1, URZ ;  /* 0x0000000108087890 */ /* 0x000fe4000fffe03f */
[----:B------:R-:W-:Y:S01]  /*2220*/  UIADD3 UR9, UR9, 0x1, URZ ;  /* 0x0000000109097890 */ /* 0x000fe2000fffe03f */
[----:B------:R-:W2:Y:S01]  /*2230*/  LDSM.16.M88.4 R36, [R53+UR5] ;  /* 0x000000053524783b */ /* 0x000ea20008000200 */
[----:B------:R-:W-:Y:S02]  /*2240*/  HMMA.16816.F32.BF16 R8, R20, R26, R8 ;  /* 0x0000001a1408723c */ /* 0x000fe40000041808 */
[----:B------:R-:W-:Y:S01]  /*2250*/  UISETP.GE.AND UP0, UPT, UR9, 0x3, UPT ;  /* 0x000000030900788c */ /* 0x000fe2000bf06270 */
[----:B------:R-:W3:Y:S01]  /*2260*/  LDSM.16.M88.4 R40, [R53+UR5+0x4000] ;  /* 0x004000053528783b */ /* 0x000ee20008000200 */
[----:B------:R-:W-:Y:S01]  /*2270*/  ISETP.GE.AND P0, PT, R56, R125, PT ;  /* 0x0000007d3800720c */ /* 0x000fe20003f06270 */
[----:B------:R-:W-:Y:S01]  /*2280*/  VIADD R125, R125, 0xffffff80 ;  /* 0xffffff807d7d7836 */ /* 0x000fe20000000000 */
[----:B----4-:R-:W-:Y:S01]  /*2290*/  HMMA.16816.F32.BF16 R12, R20, R28, R12 ;  /* 0x0000001c140c723c */ /* 0x010fe2000004180c */
[----:B------:R-:W-:Y:S01]  /*22a0*/  LDSM.16.M88.4 R24, [R51+UR5] ;  /* 0x000000053318783b */ /* 0x000fe20008000200 */
[----:B------:R-:W-:Y:S01]  /*22b0*/  SEL R124, RZ, 0x10, P0 ;  /* 0x00000010ff7c7807 */ /* 0x000fe20000000000 */
[----:B------:R-:W-:Y:S01]  /*22c0*/  USEL UR9, UR9, URZ, !UP0 ;  /* 0x0000003f09097287 */ /* 0x000fe2000c000000 */
[----:B------:R-:W-:Y:S01]  /*22d0*/  ISETP.LE.AND P1, PT, R122, UR10, PT ;  /* 0x0000000a7a007c0c */ /* 0x000fe2000bf23270 */
[----:B------:R-:W-:Y:S01]  /*22e0*/  UISETP.GE.AND UP0, UPT, UR8, 0x3, UPT ;  /* 0x000000030800788c */ /* 0x000fe2000bf06270 */
[----:B------:R-:W-:Y:S01]  /*22f0*/  HMMA.16816.F32.BF16 R16, R20, R30, R16 ;  /* 0x0000001e1410723c */ /* 0x000fe20000041810 */
[----:B------:R-:W4:Y:S01]  /*2300*/  LDSM.16.M88.4 R20, [R52+UR4] ;  /* 0x000000043414783b */ /* 0x000f220008000200 */
[----:B------:R-:W-:Y:S02]  /*2310*/  ULEA UR13, UR9, UR12, 0xc ;  /* 0x0000000c090d7291 */ /* 0x000fe4000f8e603f */
[----:B------:R-:W-:Y:S01]  /*2320*/  USEL UR8, UR8, URZ, !UP0 ;  /* 0x0000003f08087287 */ /* 0x000fe2000c000000 */
[----:B-1----:R-:W1:Y:S01]  /*2330*/  LDSM.16.M88.4 R28, [R51+UR5+0x4000] ;  /* 0x00400005331c783b */ /* 0x002e620008000200 */
[----:B------:R-:W-:Y:S01]  /*2340*/  SEL R124, R124, RZ, !P1 ;  /* 0x000000ff7c7c7207 */ /* 0x000fe20004800000 */
[----:B------:R-:W-:Y:S03]  /*2350*/  UIADD3 UR10, UR10, 0x80, URZ ;  /* 0x000000800a0a7890 */ /* 0x000fe6000fffe03f */
[----:B------:R-:W-:Y:S01]  /*2360*/  ISETP.NE.U32.AND P3, PT, R124, RZ, PT ;  /* 0x000000ff7c00720c */ /* 0x000fe20003f65070 */
[----:B------:R-:W-:-:S01]  /*2370*/  VIADD R124, R118, UR13 ;  /* 0x0000000d767c7c36 */ /* 0x000fc20008000000 */
[----:B--2---:R-:W-:Y:S06]  /*2380*/  HMMA.16816.F32.BF16 R4, R32, R36, R4 ;  /* 0x000000242004723c */ /* 0x004fec0000041804 */
[----:B------:R-:W-:Y:S01]  /*2390*/  HMMA.16816.F32.BF16 R8, R32, R38, R8 ;  /* 0x000000262008723c */ /* 0x000fe20000041808 */
[----:B------:R-:W-:Y:S05]  /*23a0*/  LDSM.16.M88.4 R36, [R49+UR5] ;  /* 0x000000053124783b */ /* 0x000fea0008000200 */
[----:B---3--:R-:W-:Y:S06]  /*23b0*/  HMMA.16816.F32.BF16 R12, R32, R40, R12 ;  /* 0x00000028200c723c */ /* 0x008fec000004180c */
[----:B------:R-:W-:Y:S01]  /*23c0*/  HMMA.16816.F32.BF16 R16, R32, R42, R16 ;  /* 0x0000002a2010723c */ /* 0x000fe20000041810 */
[----:B------:R-:W2:Y:S04]  /*23d0*/  LDSM.16.M88.4 R32, [R50+UR4] ;  /* 0x000000043220783b */ /* 0x000ea80008000200 */
[----:B------:R-:W3:-:S01]  /*23e0*/  LDSM.16.M88.4 R40, [R49+UR5+0x4000] ;  /* 0x004000053128783b */ /* 0x000ec20008000200 */
[----:B----4-:R-:W-:Y:S06]  /*23f0*/  HMMA.16816.F32.BF16 R4, R20, R24, R4 ;  /* 0x000000181404723c */ /* 0x010fec0000041804 */
[----:B------:R-:W-:Y:S01]  /*2400*/  HMMA.16816.F32.BF16 R8, R20, R26, R8 ;  /* 0x0000001a1408723c */ /* 0x000fe20000041808 */
[----:B------:R-:W-:Y:S05]  /*2410*/  LDSM.16.M88.4 R24, [R47+UR5] ;  /* 0x000000052f18783b */ /* 0x000fea0008000200 */
[----:B-1----:R-:W-:Y:S06]  /*2420*/  HMMA.16816.F32.BF16 R12, R20, R28, R12 ;  /* 0x0000001c140c723c */ /* 0x002fec000004180c */
[----:B------:R-:W-:Y:S01]  /*2430*/  HMMA.16816.F32.BF16 R16, R20, R30, R16 ;  /* 0x0000001e1410723c */ /* 0x000fe20000041810 */
[----:B------:R-:W1:Y:S04]  /*2440*/  LDSM.16.M88.4 R20, [R48+UR4] ;  /* 0x000000043014783b */ /* 0x000e680008000200 */
[----:B------:R-:W4:-:S01]  /*2450*/  LDSM.16.M88.4 R28, [R47+UR5+0x4000] ;  /* 0x004000052f1c783b */ /* 0x000f020008000200 */
[----:B--2---:R-:W-:Y:S06]  /*2460*/  HMMA.16816.F32.BF16 R4, R32, R36, R4 ;  /* 0x000000242004723c */ /* 0x004fec0000041804 */
[----:B------:R-:W-:Y:S01]  /*2470*/  HMMA.16816.F32.BF16 R8, R32, R38, R8 ;  /* 0x000000262008723c */ /* 0x000fe20000041808 */
[----:B------:R-:W-:Y:S05]  /*2480*/  LDSM.16.M88.4 R36, [R45+UR5] ;  /* 0x000000052d24783b */ /* 0x000fea0008000200 */
[----:B---3--:R-:W-:Y:S06]  /*2490*/  HMMA.16816.F32.BF16 R12, R32, R40, R12 ;  /* 0x00000028200c723c */ /* 0x008fec000004180c */
[----:B------:R-:W-:Y:S01]  /*24a0*/  HMMA.16816.F32.BF16 R16, R32, R42, R16 ;  /* 0x0000002a2010723c */ /* 0x000fe20000041810 */
[----:B------:R-:W2:Y:S04]  /*24b0*/  LDSM.16.M88.4 R32, [R46+UR4] ;  /* 0x000000042e20783b */ /* 0x000ea80008000200 */
[----:B------:R-:W3:-:S01]  /*24c0*/  LDSM.16.M88.4 R40, [R45+UR5+0x4000] ;  /* 0x004000052d28783b */ /* 0x000ec20008000200 */
[----:B-1----:R-:W-:Y:S06]  /*24d0*/  HMMA.16816.F32.BF16 R4, R20, R24, R4 ;  /* 0x000000181404723c */ /* 0x002fec0000041804 */
[----:B------:R-:W-:Y:S01]  /*24e0*/  HMMA.16816.F32.BF16 R8, R20, R26, R8 ;  /* 0x0000001a1408723c */ /* 0x000fe20000041808 */
[----:B------:R-:W-:Y:S05]  /*24f0*/  LDSM.16.M88.4 R24, [R3+UR5] ;  /* 0x000000050318783b */ /* 0x000fea0008000200 */
[----:B----4-:R-:W-:Y:S06]  /*2500*/  HMMA.16816.F32.BF16 R12, R20, R28, R12 ;  /* 0x0000001c140c723c */ /* 0x010fec000004180c */
        /* <DEDUP_REMOVED lines=8> */
[----:B------:R-:W2:Y:S01]  /*2590*/  LDSM.16.M88.4 R32, [R2+UR4] ;  /* 0x000000040220783b */ /* 0x000ea20008000200 */
[----:B------:R-:W-:Y:S03]  /*25a0*/  ULEA UR4, UR8, UR12, 0xc ;  /* 0x0000000c08047291 */ /* 0x000fe6000f8e603f */
[----:B------:R-:W3:Y:S01]  /*25b0*/  LDSM.16.M88.4 R40, [R0+UR5+0x4000] ;  /* 0x004000050028783b */ /* 0x000ee20008000200 */
[----:B------:R-:W-:Y:S01]  /*25c0*/  ULEA UR5, UR8, UR11, 0xf ;  /* 0x0000000b08057291 */ /* 0x000fe2000f8e783f */
[----:B------:R-:W-:-:S01]  /*25d0*/  BAR.SYNC.DEFER_BLOCKING 0x0 ;  /* 0x0000000000007b1d */ /* 0x000fc20000010000 */
[----:B-1----:R-:W-:Y:S06]  /*25e0*/  HMMA.16816.F32.BF16 R4, R20, R24, R4 ;  /* 0x000000181404723c */ /* 0x002fec0000041804 */
[----:B------:R-:W-:Y:S06]  /*25f0*/  HMMA.16816.F32.BF16 R8, R20, R26, R8 ;  /* 0x0000001a1408723c */ /* 0x000fec0000041808 */
[----:B----4-:R-:W-:Y:S05]  /*2600*/  HMMA.16816.F32.BF16 R12, R20, R28, R12 ;  /* 0x0000001c140c723c */ /* 0x010fea000004180c */
[C---:B------:R-:W-:Y:S01]  /*2610*/  VIADD R25, R119.reuse, UR13 ;  /* 0x0000000d77197c36 */ /* 0x040fe20008000000 */
[----:B------:R-:W-:Y:S06]  /*2620*/  ULEA UR13, UR9, UR11, 0xf ;  /* 0x0000000b090d7291 */ /* 0x000fec000f8e783f */
[----:B------:R-:W-:Y:S01]  /*2630*/  VIADD R26, R119, UR13 ;  /* 0x0000000d771a7c36 */ /* 0x000fe20008000000 */
[----:B------:R-:W-:Y:S06]  /*2640*/  HMMA.16816.F32.BF16 R16, R20, R30, R16 ;  /* 0x0000001e1410723c */ /* 0x000fec0000041810 */
[----:B--2---:R-:W-:Y:S05]  /*2650*/  HMMA.16816.F32.BF16 R4, R32, R36, R4 ;  /* 0x000000242004723c */ /* 0x004fea0000041804 */
[----:B------:R-:W-:-:S01]  /*2660*/  IADD3 R30, P1, R64, UR7, RZ ;  /* 0x00000007401e7c10 */ /* 0x000fc2000ff3e0ff */
[----:B------:R-:W-:Y:S05]  /*2670*/  HMMA.16816.F32.BF16 R8, R32, R38, R8 ;  /* 0x000000262008723c */ /* 0x000fea0000041808 */
[----:B------:R-:W-:Y:S01]  /*2680*/  IADD3.X R31, R63, UR6, RZ, P1, !PT ;  /* 0x000000063f1f7c10 */ /* 0x000fe20008ffe4ff */
[----:B---3--:R-:W-:Y:S05]  /*2690*/  HMMA.16816.F32.BF16 R12, R32, R40, R12 ;  /* 0x00000028200c723c */ /* 0x008fea000004180c */
[----:B------:R-:W-:Y:S01]  /*26a0*/  IADD3 R38, P0, R96, UR7, RZ ;  /* 0x0000000760267c10 */ /* 0x000fe2000ff1e0ff */
[----:B------:R-:W-:Y:S05]  /*26b0*/  HMMA.16816.F32.BF16 R16, R32, R42, R16 ;  /* 0x0000002a2010723c */ /* 0x000fea0000041810 */
[----:B------:R-:W-:Y:S02]  /*26c0*/  IADD3.X R39, R95, UR6, RZ, P0, !PT ;  /* 0x000000065f277c10 */ /* 0x000fe400087fe4ff */
[----:B------:R-:W-:Y:S03]  /*26d0*/  IADD3 R22, P0, R62, UR7, RZ ;  /* 0x000000073e167c10 */ /* 0x000fe6000ff1e0ff */
[----:B------:R-:W-:Y:S01]  /*26e0*/  @!PT LDS RZ, [RZ] ;  /* 0x00000000fffff984 */ /* 0x000fe20000000800 */
[----:B------:R-:W-:Y:S01]  /*26f0*/  @!PT LDS RZ, [RZ] ;  /* 0x00000000fffff984 */ /* 0x000fe20000000800 */
[----:B------:R-:W-:Y:S01]  /*2700*/  @!PT LDS RZ, [RZ] ;  /* 0x00000000fffff984 */ /* 0x000fe20000000800 */
[----:B------:R1:W-:Y:S01]  /*2710*/  LDGSTS.E.BYPASS.LTC128B.128 [R25], desc[UR14][R38.64], P3 ;  /* 0x0000000026197fae */ /* 0x0003e20009901d4e */
[----:B------:R-:W-:Y:S03]  /*2720*/  IADD3.X R23, R61, UR6, RZ, P0, !PT ;  /* 0x000000063d177c10 */ /* 0x000fe600087fe4ff */
[----:B------:R2:W-:Y:S04]  /*2730*/  LDGSTS.E.BYPASS.LTC128B.128 [R124], desc[UR14][R38.64], P3 ;  /* 0x00000000267c7fae */ /* 0x0005e80009901d4e */
[----:B------:R-:W0:Y:S04]  /*2740*/  LDGDEPBAR ;  /* 0x00000000000079af */ /* 0x000e280000000000 */
[----:B------:R3:W-:Y:S01]  /*2750*/  LDGSTS.E.BYPASS.LTC128B.128 [R26], desc[UR14][R22.64], P3 ;  /* 0x00000000161a7fae */ /* 0x0007e20009901d4e */
[----:B-1----:R-:W-:Y:S02]  /*2760*/  VIADD R25, R117, UR13 ;  /* 0x0000000d75197c36 */ /* 0x002fe40008000000 */
[----:B--2---:R-:W-:Y:S01]  /*2770*/  VIADD R124, R118, UR13 ;  /* 0x0000000d767c7c36 */ /* 0x004fe20008000000 */
[----:B------:R-:W-:Y:S04]  /*2780*/  IADD3 R38, P0, R66, UR7, RZ ;  /* 0x0000000742267c10 */ /* 0x000fe8000ff1e0ff */
[----:B------:R1:W-:Y:S01]  /*2790*/  LDGSTS.E.BYPASS.LTC128B.128 [R124], desc[UR14][R30.64], P3 ;  /* 0x000000001e7c7fae */ /* 0x0003e20009901d4e */
[----:B------:R-:W-:Y:S02]  /*27a0*/  IADD3.X R39, R65, UR6, RZ, P0, !PT ;  /* 0x0000000641277c10 */ /* 0x000fe400087fe4ff */
[----:B---3--:R-:W-:Y:S03]  /*27b0*/  IADD3 R26, P1, R68, UR7, RZ ;  /* 0x00000007441a7c10 */ /* 0x008fe6000ff3e0ff */
[----:B------:R2:W-:Y:S01]  /*27c0*/  LDGSTS.E.BYPASS.LTC128B.128 [R25], desc[UR14][R38.64], P3 ;  /* 0x0000000026197fae */ /* 0x0005e20009901d4e */
[----:B------:R-:W-:Y:S01]  /*27d0*/  IADD3.X R27, R67, UR6, RZ, P1, !PT ;  /* 0x00000006431b7c10 */ /* 0x000fe20008ffe4ff */
[----:B-1----:R-:W-:Y:S01]  /*27e0*/  VIADD R124, R116, UR13 ;  /* 0x0000000d747c7c36 */ /* 0x002fe20008000000 */
[----:B------:R-:W-:Y:S04]  /*27f0*/  IADD3 R30, P0, R70, UR7, RZ ;  /* 0x00000007461e7c10 */ /* 0x000fe8000ff1e0ff */
[----:B------:R1:W-:Y:S01]  /*2800*/  LDGSTS.E.BYPASS.LTC128B.128 [R124], desc[UR14][R26.64], P3 ;  /* 0x000000001a7c7fae */ /* 0x0003e20009901d4e */
[----:B--2---:R-:W-:Y:S01]  /*2810*/  IADD3 R38, P1, R72, UR7, RZ ;  /* 0x0000000748267c10 */ /* 0x004fe2000ff3e0ff */
[----:B------:R-:W-:Y:S01]  /*2820*/  VIADD R25, R113, UR13 ;  /* 0x0000000d71197c36 */ /* 0x000fe20008000000 */
[----:B------:R-:W-:Y:S02]  /*2830*/  IADD3.X R31, R69, UR6, RZ, P0, !PT ;  /* 0x00000006451f7c10 */ /* 0x000fe400087fe4ff */
[----:B------:R-:W-:Y:S02]  /*2840*/  IADD3.X R39, R71, UR6, RZ, P1, !PT ;  /* 0x0000000647277c10 */ /* 0x000fe40008ffe4ff */
[----:B------:R-:W-:Y:S04]  /*2850*/  IADD3 R22, P0, R74, UR7, RZ ;  /* 0x000000074a167c10 */ /* 0x000fe8000ff1e0ff */
[----:B------:R-:W-:Y:S01]  /*2860*/  IADD3.X R23, R73, UR6, RZ, P0, !PT ;  /* 0x0000000649177c10 */ /* 0x000fe200087fe4ff */
[----:B-1----:R-:W-:Y:S02]  /*2870*/  VIADD R26, R115, UR13 ;  /* 0x0000000d731a7c36 */ /* 0x002fe40008000000 */
[----:B------:R-:W-:Y:S03]  /*2880*/  VIADD R124, R114, UR13 ;  /* 0x0000000d727c7c36 */ /* 0x000fe60008000000 */
[----:B------:R1:W-:Y:S04]  /*2890*/  LDGSTS.E.BYPASS.LTC128B.128 [R26], desc[UR14][R30.64], P3 ;  /* 0x000000001e1a7fae */ /* 0x0003e80009901d4e */
[----:B------:R2:W-:Y:S04]  /*28a0*/  LDGSTS.E.BYPASS.LTC128B.128 [R124], desc[UR14][R38.64], P3 ;  /* 0x00000000267c7fae */ /* 0x0005e80009901d4e */
[----:B------:R3:W-:Y:S01]  /*28b0*/  LDGSTS.E.BYPASS.LTC128B.128 [R25], desc[UR14][R22.64], P3 ;  /* 0x0000000016197fae */ /* 0x0007e20009901d4e */
[----:B-1----:R-:W-:Y:S01]  /*28c0*/  IADD3 R30, P1, R76, UR7, RZ ;  /* 0x000000074c1e7c10 */ /* 0x002fe2000ff3e0ff */
[----:B------:R-:W-:Y:S03]  /*28d0*/  VIADD R26, R111, UR13 ;  /* 0x0000000d6f1a7c36 */ /* 0x000fe60008000000 */
[----:B------:R-:W-:Y:S01]  /*28e0*/  IADD3.X R31, R75, UR6, RZ, P1, !PT ;  /* 0x000000064b1f7c10 */ /* 0x000fe20008ffe4ff */
[----:B--2---:R-:W-:Y:S01]  /*28f0*/  VIADD R124, R112, UR13 ;  /* 0x0000000d707c7c36 */ /* 0x004fe20008000000 */
[----:B------:R-:W-:Y:S02]  /*2900*/  IADD3 R38, P0, R78, UR7, RZ ;  /* 0x000000074e267c10 */ /* 0x000fe4000ff1e0ff */
[----:B------:R-:W-:Y:S01]  /*2910*/  IADD3 R28, P1, R80, UR7, RZ ;  /* 0x00000007501c7c10 */ /* 0x000fe2000ff3e0ff */
[----:B---3--:R-:W-:Y:S01]  /*2920*/  VIADD R25, R109, UR13 ;  /* 0x0000000d6d197c36 */ /* 0x008fe20008000000 */
[----:B------:R1:W-:Y:S01]  /*2930*/  LDGSTS.E.BYPASS.LTC128B.128 [R124], desc[UR14][R30.64], P3 ;  /* 0x000000001e7c7fae */ /* 0x0003e20009901d4e */
[----:B------:R-:W-:Y:S02]  /*2940*/  IADD3.X R39, R77, UR6, RZ, P0, !PT ;  /* 0x000000064d277c10 */ /* 0x000fe400087fe4ff */
[----:B------:R-:W-:Y:S03]  /*2950*/  IADD3.X R29, R79, UR6, RZ, P1, !PT ;  /* 0x000000064f1d7c10 */ /* 0x000fe60008ffe4ff */
[----:B------:R2:W-:Y:S01]  /*2960*/  LDGSTS.E.BYPASS.LTC128B.128 [R26], desc[UR14][R38.64], P3 ;  /* 0x00000000261a7fae */ /* 0x0005e20009901d4e */
[----:B-1----:R-:W-:Y:S01]  /*2970*/  VIADD R124, R110, UR13 ;  /* 0x0000000d6e7c7c36 */ /* 0x002fe20008000000 */
[----:B------:R-:W-:Y:S04]  /*2980*/  IADD3 R30, P0, R82, UR7, RZ ;  /* 0x00000007521e7c10 */ /* 0x000fe8000ff1e0ff */
[----:B------:R1:W-:Y:S01]  /*2990*/  LDGSTS.E.BYPASS.LTC128B.128 [R124], desc[UR14][R28.64], P3 ;  /* 0x000000001c7c7fae */ /* 0x0003e20009901d4e */
[----:B--2---:R-:W-:Y:S02]  /*29a0*/  IADD3 R38, P1, R84, UR7, RZ ;  /* 0x0000000754267c10 */ /* 0x004fe4000ff3e0ff */
[----:B------:R-:W-:Y:S02]  /*29b0*/  IADD3.X R31, R81, UR6, RZ, P0, !PT ;  /* 0x00000006511f7c10 */ /* 0x000fe400087fe4ff */
[----:B------:R-:W-:Y:S02]  /*29c0*/  IADD3.X R39, R83, UR6, RZ, P1, !PT ;  /* 0x0000000653277c10 */ /* 0x000fe40008ffe4ff */
[----:B------:R-:W-:Y:S01]  /*29d0*/  IADD3 R26, P0, R86, UR7, RZ ;  /* 0x00000007561a7c10 */ /* 0x000fe2000ff1e0ff */
[----:B------:R2:W-:Y:S01]  /*29e0*/  LDGSTS.E.BYPASS.LTC128B.128 [R25], desc[UR14][R30.64], P3 ;  /* 0x000000001e197fae */ /* 0x0005e20009901d4e */
[----:B------:R-:W-:Y:S02]  /*29f0*/  IADD3 R22, P1, R90, UR7, RZ ;  /* 0x000000075a167c10 */ /* 0x000fe4000ff3e0ff */
[----:B------:R-:W-:Y:S02]  /*2a00*/  IADD3.X R27, R85, UR6, RZ, P0, !PT ;  /* 0x00000006551b7c10 */ /* 0x000fe400087fe4ff */
[----:B------:R-:W-:Y:S01]  /*2a10*/  IADD3.X R23, R89, UR6, RZ, P1, !PT ;  /* 0x0000000659177c10 */ /* 0x000fe20008ffe4ff */
[----:B-1----:R-:W-:Y:S05]  /*2a20*/  VIADD R124, R108, UR13 ;  /* 0x0000000d6c7c7c36 */ /* 0x002fea0008000000 */
[----:B------:R1:W-:Y:S01]  /*2a30*/  LDGSTS.E.BYPASS.LTC128B.128 [R124], desc[UR14][R38.64], P3 ;  /* 0x00000000267c7fae */ /* 0x0003e20009901d4e */
[----:B--2---:R-:W-:Y:S01]  /*2a40*/  IADD3 R30, P2, R88, UR7, RZ ;  /* 0x00000007581e7c10 */ /* 0x004fe2000ff5e0ff */
[----:B------:R-:W-:Y:S03]  /*2a50*/  VIADD R25, R105, UR13 ;  /* 0x0000000d69197c36 */ /* 0x000fe60008000000 */
[----:B------:R-:W-:Y:S01]  /*2a60*/  IADD3.X R31, R87, UR6, RZ, P2, !PT ;  /* 0x00000006571f7c10 */ /* 0x000fe200097fe4ff */
[----:B-1----:R-:W-:Y:S01]  /*2a70*/  VIADD R124, R107, UR13 ;  /* 0x0000000d6b7c7c36 */ /* 0x002fe20008000000 */
[----:B------:R-:W-:Y:S01]  /*2a80*/  IADD3 R38, P0, R92, UR7, RZ ;  /* 0x000000075c267c10 */ /* 0x000fe2000ff1e0ff */
[----:B------:R-:W-:Y:S03]  /*2a90*/  UIADD3 UR7, UP0, UR7, 0x100, URZ ;  /* 0x0000010007077890 */ /* 0x000fe6000ff1e03f */
[----:B------:R1:W-:Y:S01]  /*2aa0*/  LDGSTS.E.BYPASS.LTC128B.128 [R124], desc[UR14][R26.64], P3 ;  /* 0x000000001a7c7fae */ /* 0x0003e20009901d4e */
[----:B------:R-:W-:Y:S01]  /*2ab0*/  IADD3.X R39, R91, UR6, RZ, P0, !PT ;  /* 0x000000065b277c10 */ /* 0x000fe200087fe4ff */
[----:B------:R-:W-:Y:S01]  /*2ac0*/  UIADD3.X UR6, URZ, UR6, URZ, UP0, !UPT ;  /* 0x000000063f067290 */ /* 0x000fe200087fe43f */
[----:B------:R-:W-:Y:S01]  /*2ad0*/  ISETP.LE.AND P0, PT, R123, UR10, PT ;  /* 0x0000000a7b007c0c */ /* 0x000fe2000bf03270 */
[----:B-1----:R-:W-:Y:S02]  /*2ae0*/  VIADD R26, R106, UR13 ;  /* 0x0000000d6a1a7c36 */ /* 0x002fe40008000000 */
[----:B------:R-:W-:Y:S03]  /*2af0*/  VIADD R124, R103, UR13 ;  /* 0x0000000d677c7c36 */ /* 0x000fe60008000000 */
[----:B------:R-:W-:Y:S04]  /*2b00*/  LDGSTS.E.BYPASS.LTC128B.128 [R26], desc[UR14][R30.64], P3 ;  /* 0x000000001e1a7fae */ /* 0x000fe80009901d4e */
[----:B------:R1:W-:Y:S04]  /*2b10*/  LDGSTS.E.BYPASS.LTC128B.128 [R25], desc[UR14][R22.64], P3 ;  /* 0x0000000016197fae */ /* 0x0003e80009901d4e */
[----:B------:R3:W-:Y:S04]  /*2b20*/  LDGSTS.E.BYPASS.LTC128B.128 [R124], desc[UR14][R38.64], P3 ;  /* 0x00000000267c7fae */ /* 0x0007e80009901d4e */
[----:B------:R-:W0:Y:S01]  /*2b30*/  LDGDEPBAR ;  /* 0x00000000000079af */ /* 0x000e220000000000 */
[----:B------:R-:W-:Y:S04]  /*2b40*/  DEPBAR.LE SB0, 0x4 ;  /* 0x000081000000791a */ /* 0x000fe80000000000 */
[----:B------:R-:W-:Y:S06]  /*2b50*/  BAR.SYNC.DEFER_BLOCKING 0x0 ;  /* 0x0000000000007b1d */ /* 0x000fec0000010000 */
[----:B-1----:R3:W2:Y:S04]  /*2b60*/  LDSM.16.M88.4 R20, [R102+UR4] ;  /* 0x000000046614783b */ /* 0x0026a80008000200 */
[----:B------:R3:W2:Y:S04]  /*2b70*/  LDSM.16.M88.4 R24, [R98+UR5] ;  /* 0x000000056218783b */ /* 0x0006a80008000200 */
[----:B------:R3:W2:Y:S01]  /*2b80*/  LDSM.16.M88.4 R28, [R98+UR5+0x4000] ;  /* 0x00400005621c783b */ /* 0x0006a20008000200 */
[----:B------:R-:W-:Y:S08]  /*2b90*/  @!P0 BRA `(.L_x_1) ;  /* 0xfffffff400948947 */ /* 0x000ff0000383ffff */
.L_x_0:
[----:B------:R-:W-:-:S04]  /*2ba0*/  DEPBAR.LE SB0, 0x0 ;  /* 0x000080000000791a */ /* 0x000fc80000000000 */
[----:B------:R-:W-:Y:S01]  /*2bb0*/  IABS R0, R99 ;  /* 0x0000006300007213 */ /* 0x000fe20000000000 */
[----:B------:R-:W-:Y:S01]  /*2bc0*/  IMAD.SHL.U32 R97, R97, 0x2, RZ ;  /* 0x0000000261617824 */ /* 0x000fe200078e00ff */
[----:B------:R-:W-:Y:S01]  /*2bd0*/  SHF.R.U32.HI R120, RZ, 0x2, R120 ;  /* 0x00000002ff787819 */ /* 0x000fe20000011678 */
[----:B------:R-:W-:Y:S01]  /*2be0*/  IMAD.SHL.U32 R101, R101, 0x2, RZ ;  /* 0x0000000265657824 */ /* 0x000fe200078e00ff */
[----:B------:R-:W-:Y:S01]  /*2bf0*/  F2FP.BF16.F32.PACK_AB R4, R5, R4 ;  /* 0x000000040504723e */ /* 0x000fe200000010ff */
[----:B------:R-:W-:Y:S01]  /*2c00*/  IMAD.HI.U32 R121, R121, R0, RZ ;  /* 0x0000000079797227 */ /* 0x000fe200078e00ff */
[----:B------:R-:W-:Y:S01]  /*2c10*/  LOP3.LUT R97, R100, 0x6, R97, 0xf8, !PT ;  /* 0x0000000664617812 */ /* 0x000fe200078ef861 */
[----:B------:R-:W5:Y:S01]  /*2c20*/  LDC.64 R2, c[0x0][0x220] ;  /* 0x00008800ff027b82 */ /* 0x000f620000000a00 */
[----:B------:R-:W-:Y:S01]  /*2c30*/  F2FP.BF16.F32.PACK_AB R6, R7, R6 ;  /* 0x000000060706723e */ /* 0x000fe200000010ff */
[----:B------:R-:W-:Y:S01]  /*2c40*/  IMAD R93, R121, R93, R0 ;  /* 0x0000005d795d7224 */ /* 0x000fe200078e0200 */
[----:B------:R-:W-:Y:S01]  /*2c50*/  F2FP.BF16.F32.PACK_AB R8, R9, R8 ;  /* 0x000000080908723e */ /* 0x000fe200000010ff */
[----:B------:R-:W-:Y:S01]  /*2c60*/  IMAD R97, R120, 0x88, R97 ;  /* 0x0000008878617824 */ /* 0x000fe200078e0261 */
[----:B------:R-:W-:-:S02]  /*2c70*/  F2FP.BF16.F32.PACK_AB R10, R11, R10 ;  /* 0x0000000a0b0a723e */ /* 0x000fc400000010ff */
[----:B------:R-:W-:Y:S02]  /*2c80*/  ISETP.GT.U32.AND P0, PT, R94, R93, PT ;  /* 0x0000005d5e00720c */ /* 0x000fe40003f04070 */
[----:B------:R-:W-:Y:S02]  /*2c90*/  F2FP.BF16.F32.PACK_AB R12, R13, R12 ;  /* 0x0000000c0d0c723e */ /* 0x000fe400000010ff */
[----:B------:R-:W-:Y:S02]  /*2ca0*/  F2FP.BF16.F32.PACK_AB R14, R15, R14 ;  /* 0x0000000e0f0e723e */ /* 0x000fe400000010ff */
[----:B------:R-:W-:Y:S02]  /*2cb0*/  F2FP.BF16.F32.PACK_AB R16, R17, R16 ;  /* 0x000000101110723e */ /* 0x000fe400000010ff */
[----:B------:R-:W-:Y:S02]  /*2cc0*/  F2FP.BF16.F32.PACK_AB R18, R19, R18 ;  /* 0x000000121312723e */ /* 0x000fe400000010ff */
[----:B------:R-:W-:Y:S01]  /*2cd0*/  LEA R97, R97, UR12, 0x1 ;  /* 0x0000000c61617c11 */ /* 0x000fe2000f8e08ff */
[----:B------:R-:W-:Y:S01]  /*2ce0*/  BAR.SYNC.DEFER_BLOCKING 0x0 ;  /* 0x0000000000007b1d */ /* 0x000fe20000010000 */
[----:B------:R-:W-:Y:S01]  /*2cf0*/  LOP3.LUT R101, R101, R104, RZ, 0xfc, !PT ;  /* 0x0000006865657212 */ /* 0x000fe200078efcff */
[----:B------:R-:W-:Y:S01]  /*2d00*/  @!P0 IMAD.IADD R93, R93, 0x1, -R94 ;  /* 0x000000015d5d8824 */ /* 0x000fe200078e0a5e */
[----:B------:R-:W-:-:S02]  /*2d10*/  ISETP.GE.AND P1, PT, R99, RZ, PT ;  /* 0x000000ff6300720c */ /* 0x000fc40003f26270 */
[----:B------:R-:W-:Y:S01]  /*2d20*/  LOP3.LUT R55, R55, R56, RZ, 0xfc, !PT ;  /* 0x0000003837377212 */ /* 0x000fe200078efcff */
[----:B------:R-:W-:Y:S01]  /*2d30*/  IMAD R0, R101, 0x88, R56 ;  /* 0x0000008865007824 */ /* 0x000fe200078e0238 */
[----:B------:R-:W-:-:S03]  /*2d40*/  ISETP.GT.U32.AND P0, PT, R94, R93, PT ;  /* 0x0000005d5e00720c */ /* 0x000fc60003f04070 */
[----:B-1---5:R-:W-:Y:S01]  /*2d50*/  IMAD.WIDE R2, R55, 0x2, R2 ;  /* 0x0000000237027825 */ /* 0x022fe200078e0202 */
[----:B------:R-:W-:-:S09]  /*2d60*/  LEA R0, R0, UR12, 0x1 ;  /* 0x0000000c00007c11 */ /* 0x000fd2000f8e08ff */
[----:B------:R-:W-:Y:S01]  /*2d70*/  @!P0 IMAD.IADD R93, R93, 0x1, -R94 ;  /* 0x000000015d5d8824 */ /* 0x000fe200078e0a5e */
[----:B------:R-:W-:Y:S01]  /*2d80*/  ISETP.NE.AND P0, PT, R59, RZ, PT ;  /* 0x000000ff3b00720c */ /* 0x000fe20003f05270 */
[----:B------:R-:W-:Y:S02]  /*2d90*/  STS [R97], R4 ;  /* 0x0000000461007388 */ /* 0x000fe40000000800 */
[----:B------:R-:W-:Y:S02]  /*2da0*/  @!P1 IMAD.MOV R93, RZ, RZ, -R93 ;  /* 0x000000ffff5d9224 */ /* 0x000fe400078e0a5d */
[----:B------:R-:W-:Y:S03]  /*2db0*/  STS [R97+0x880], R6 ;  /* 0x0008800661007388 */ /* 0x000fe60000000800 */
[----:B------:R-:W-:Y:S01]  /*2dc0*/  SEL R57, R57, R93, !P0 ;  /* 0x0000005d39397207 */ /* 0x000fe20004000000 */
[----:B------:R1:W-:Y:S01]  /*2dd0*/  STS [R97+0x40], R8 ;  /* 0x0000400861007388 */ /* 0x0003e20000000800 */
[----:B------:R-:W-:-:S03]  /*2de0*/  ISETP.GE.AND P0, PT, R55, 0xc00, PT ;  /* 0x00000c003700780c */ /* 0x000fc60003f06270 */
[----:B------:R-:W-:Y:S01]  /*2df0*/  IMAD R57, R60, 0x8, R57 ;  /* 0x000000083c397824 */ /* 0x000fe200078e0239 */
[----:B------:R-:W-:Y:S03]  /*2e00*/  STS [R97+0x8c0], R10 ;  /* 0x0008c00a61007388 */ /* 0x000fe60000000800 */
[----:B------:R-:W-:Y:S01]  /*2e10*/  IMAD.SHL.U32 R57, R57, 0x10, RZ ;  /* 0x0000001039397824 */ /* 0x000fe200078e00ff */
[----:B------:R-:W-:Y:S04]  /*2e20*/  STS [R97+0x80], R12 ;  /* 0x0000800c61007388 */ /* 0x000fe80000000800 */
[----:B------:R-:W-:Y:S04]  /*2e30*/  STS [R97+0x900], R14 ;  /* 0x0009000e61007388 */ /* 0x000fe80000000800 */
[----:B------:R-:W-:Y:S04]  /*2e40*/  STS [R97+0xc0], R16 ;  /* 0x0000c01061007388 */ /* 0x000fe80000000800 */
[----:B------:R-:W-:Y:S01]  /*2e50*/  STS [R97+0x940], R18 ;  /* 0x0009401261007388 */ /* 0x000fe20000000800 */
[----:B------:R-:W-:Y:S01]  /*2e60*/  BAR.SYNC.DEFER_BLOCKING 0x0 ;  /* 0x0000000000007b1d */ /* 0x000fe20000010000 */
[----:B-1----:R-:W-:-:S02]  /*2e70*/  LOP3.LUT R8, R57, R58, RZ, 0xfc, !PT ;  /* 0x0000003a39087212 */ /* 0x002fc400078efcff */
[----:B------:R-:W-:Y:S02]  /*2e80*/  LOP3.LUT R57, R57, 0x8, R58, 0xfe, !PT ;  /* 0x0000000839397812 */ /* 0x000fe400078efe3a */
[----:B------:R-:W-:Y:S02]  /*2e90*/  ISETP.LT.AND P1, PT, R8, 0x1, !P0 ;  /* 0x000000010800780c */ /* 0x000fe40004721270 */
[----:B------:R-:W-:Y:S01]  /*2ea0*/  ISETP.LT.AND P0, PT, R57, 0x1, !P0 ;  /* 0x000000013900780c */ /* 0x000fe20004701270 */
[----:B------:R-:W1:Y:S10]  /*2eb0*/  LDS.128 R4, [R0] ;  /* 0x0000000000047984 */ /* 0x000e740000000c00 */
[----:B-1----:R1:W-:Y:S02]  /*2ec0*/  @P1 STG.E.128 desc[UR14][R2.64], R4 ;  /* 0x0000000402001986 */ /* 0x0023e4000c101d0e */
[----:B------:R-:W-:Y:S05]  /*2ed0*/  @!P0 EXIT ;  /* 0x000000000000894d */ /* 0x000fea0003800000 */
[----:B-1----:R-:W1:Y:S04]  /*2ee0*/  LDS.128 R4, [R0+0x880] ;  /* 0x0008800000047984 */ /* 0x002e680000000c00 */
[----:B-1----:R-:W-:Y:S01]  /*2ef0*/  STG.E.128 desc[UR14][R2.64], R4 ;  /* 0x0000000402007986 */ /* 0x002fe2000c101d0e */
[----:B------:R-:W-:Y:S05]  /*2f00*/  EXIT ;  /* 0x000000000000794d */ /* 0x000fea0003800000 */
.L_x_2:
[----:B------:R-:W-:-:S00]  /*2f10*/  BRA `(.L_x_2) ;  /* 0xfffffffc00fc7947 */ /* 0x000fc0000383ffff */
[----:B------:R-:W-:-:S00]  /*2f20*/  NOP ;  /* 0x0000000000007918 */ /* 0x000fc00000000000 */
        /* <DEDUP_REMOVED lines=13> */
.L_x_3:


//--------------------- .nv.shared.triton_mm      --------------------------
	.section	.nv.shared.triton_mm,"aw",@nobits
	.sectionflags	@""
	.align	16
	.zero		1024


//--------------------- .nv.constant0.triton_mm   --------------------------
	.section	.nv.constant0.triton_mm,"a",@progbits
	.sectionflags	@""
	.align	4
.nv.constant0.triton_mm:
	.zero		556
